	.target	sm_100a

	.elftype	@"ET_EXEC"


//--------------------- .note.nv.tkinfo           --------------------------
	.section	.note.nv.tkinfo,"",@"SHT_NOTE"
	.sectionflags	@"SHF_NOTE_NV_TKINFO"
	.tkinfo
        /*0018*/ 	.word	0x00000002
        /*0030*/ 	.string	""
        /*0030*/ 	.string	"ptxas"
        /*0030*/ 	.string	"Cuda compilation tools, release 13.0, V13.0.88"
        /*0030*/ 	.string	"Build cuda_13.0.r13.0/compiler.36424714_0"
        /*0030*/ 	.string	"-arch sm_100a -m 64 "



//--------------------- .note.nv.cuinfo           --------------------------
	.section	.note.nv.cuinfo,"",@"SHT_NOTE"
	.sectionflags	@"SHF_NOTE_NV_CUINFO"
        /*0018*/ 	.short	0x0002
        /*001a*/ 	.short	0x0064
        /*001c*/ 	.short	0x0082
	.zero		2


//--------------------- .nv.info                  --------------------------
	.section	.nv.info,"",@"SHT_CUDA_INFO"
	.align	4


	//----- nvinfo : EIATTR_REGCOUNT
	.align		4
        /*0000*/ 	.byte	0x04, 0x2f
        /*0002*/ 	.short	(.L_19 - .L_18)
	.align		4
.L_18:
        /*0004*/ 	.word	index@(_ZN7cutlass13device_kernelINS_4gemm6kernel13GemmUniversalIN4cute5tupleIJiiiiEEENS1_10collective13CollectiveMmaINS1_35MainloopSm100TmaUmmaWarpSpecializedILi4ELi2ELi4ENS5_IJNS4_1CILi4EEENSA_ILi2EEENSA_ILi1EEEEEEEENS5_IJNSA_ILi128EEENSA_ILi64EEESG_EEEfNS5_IJlSD_lEEEfSJ_NS4_8TiledMMAINS4_8MMA_AtomIJNS4_23SM100_MMA_TF32_2x1SM_SSINS_10tfloat32_tESN_fLi128ELi64ELNS4_4UMMA5MajorE0ELSP_0ELNSO_7ScaleInE0ELSQ_0EEEEEENS4_6LayoutINS5_IJSD_SD_SD_EEENS5_IJNSA_ILi0EEESV_SV_EEEEENS5_IJNS4_10UnderscoreESY_SY_EEEEENS4_28SM100_TMA_2SM_LOAD_MULTICASTENS4_14ComposedLayoutINS4_7SwizzleILi3ELi4ELi3EEENS4_18smem_ptr_flag_bitsILi32EEENST_INS5_IJNSA_ILi8EEENSA_ILi32EEEEEENS5_IJS18_SD_EEEEEEEvNS4_8identityES11_S1C_vS1D_EENS_8epilogue10collective18CollectiveEpilogueINS1F_23Sm100TmaWarpSpecializedILi3ELi2ELi16ELb1ELb0EEEJNS5_IJSH_SH_SG_EEENS5_IJNST_ISH_SD_EENST_INS5_IJNSA_ILi16EEESC_EEENS5_IJSD_S18_EEEEEEEEfSJ_fSJ_NS1F_6fusion15FusionCallbacksIS1J_NS1R_17LinearCombinationIffffLNS_15FloatRoundStyleE2EEES1K_S1Q_JEEENS4_5SM1004TMEM4LOAD26SM100_TMEM_LOAD_32dp32b16xENS4_13SM90_TMA_LOADENS12_INS13_ILi2ELi4ELi3EEES16_NST_INS5_IJS17_S1M_EEENS5_IJS1M_SD_EEEEEEENS4_39AutoVectorizingCopyWithAssumedAlignmentILi128EEENS4_14SM90_TMA_STOREES26_S28_S28_EEEvvEEEEvNT_6ParamsE)
        /*0008*/ 	.word	0x00000055


	//----- nvinfo : EIATTR_FRAME_SIZE
	.align		4
.L_19:
        /*000c*/ 	.byte	0x04, 0x11
        /*000e*/ 	.short	(.L_21 - .L_20)
	.align		4
.L_20:
        /*0010*/ 	.word	index@($__internal_2_$__cuda_sm10x_tcgen05_guardrail_trap_unallocated_columns_being_dealloced)
        /*0014*/ 	.word	0x00000000


	//----- nvinfo : EIATTR_FRAME_SIZE
	.align		4
.L_21:
        /*0018*/ 	.byte	0x04, 0x11
        /*001a*/ 	.short	(.L_23 - .L_22)
	.align		4
.L_22:
        /*001c*/ 	.word	index@($__internal_1_$__cuda_sm10x_tcgen05_guardrail_trap_phase_invalid_during_alloc)
        /*0020*/ 	.word	0x00000000


	//----- nvinfo : EIATTR_FRAME_SIZE
	.align		4
.L_23:
        /*0024*/ 	.byte	0x04, 0x11
        /*0026*/ 	.short	(.L_25 - .L_24)
	.align		4
.L_24:
        /*0028*/ 	.word	index@($__internal_0_$__cuda_sm10x_tcgen05_guardrail_trap_col_being_dealloced_not_returned_by_alloc)
        /*002c*/ 	.word	0x00000000


	//----- nvinfo : EIATTR_FRAME_SIZE
	.align		4
.L_25:
        /*0030*/ 	.byte	0x04, 0x11
        /*0032*/ 	.short	(.L_27 - .L_26)
	.align		4
.L_26:
        /*0034*/ 	.word	index@(_ZN7cutlass13device_kernelINS_4gemm6kernel13GemmUniversalIN4cute5tupleIJiiiiEEENS1_10collective13CollectiveMmaINS1_35MainloopSm100TmaUmmaWarpSpecializedILi4ELi2ELi4ENS5_IJNS4_1CILi4EEENSA_ILi2EEENSA_ILi1EEEEEEEENS5_IJNSA_ILi128EEENSA_ILi64EEESG_EEEfNS5_IJlSD_lEEEfSJ_NS4_8TiledMMAINS4_8MMA_AtomIJNS4_23SM100_MMA_TF32_2x1SM_SSINS_10tfloat32_tESN_fLi128ELi64ELNS4_4UMMA5MajorE0ELSP_0ELNSO_7ScaleInE0ELSQ_0EEEEEENS4_6LayoutINS5_IJSD_SD_SD_EEENS5_IJNSA_ILi0EEESV_SV_EEEEENS5_IJNS4_10UnderscoreESY_SY_EEEEENS4_28SM100_TMA_2SM_LOAD_MULTICASTENS4_14ComposedLayoutINS4_7SwizzleILi3ELi4ELi3EEENS4_18smem_ptr_flag_bitsILi32EEENST_INS5_IJNSA_ILi8EEENSA_ILi32EEEEEENS5_IJS18_SD_EEEEEEEvNS4_8identityES11_S1C_vS1D_EENS_8epilogue10collective18CollectiveEpilogueINS1F_23Sm100TmaWarpSpecializedILi3ELi2ELi16ELb1ELb0EEEJNS5_IJSH_SH_SG_EEENS5_IJNST_ISH_SD_EENST_INS5_IJNSA_ILi16EEESC_EEENS5_IJSD_S18_EEEEEEEEfSJ_fSJ_NS1F_6fusion15FusionCallbacksIS1J_NS1R_17LinearCombinationIffffLNS_15FloatRoundStyleE2EEES1K_S1Q_JEEENS4_5SM1004TMEM4LOAD26SM100_TMEM_LOAD_32dp32b16xENS4_13SM90_TMA_LOADENS12_INS13_ILi2ELi4ELi3EEES16_NST_INS5_IJS17_S1M_EEENS5_IJS1M_SD_EEEEEEENS4_39AutoVectorizingCopyWithAssumedAlignmentILi128EEENS4_14SM90_TMA_STOREES26_S28_S28_EEEvvEEEEvNT_6ParamsE)
        /*0038*/ 	.word	0x00000000


	//----- nvinfo : EIATTR_MIN_STACK_SIZE
	.align		4
.L_27:
        /*003c*/ 	.byte	0x04, 0x12
        /*003e*/ 	.short	(.L_29 - .L_28)
	.align		4
.L_28:
        /*0040*/ 	.word	index@(_ZN7cutlass13device_kernelINS_4gemm6kernel13GemmUniversalIN4cute5tupleIJiiiiEEENS1_10collective13CollectiveMmaINS1_35MainloopSm100TmaUmmaWarpSpecializedILi4ELi2ELi4ENS5_IJNS4_1CILi4EEENSA_ILi2EEENSA_ILi1EEEEEEEENS5_IJNSA_ILi128EEENSA_ILi64EEESG_EEEfNS5_IJlSD_lEEEfSJ_NS4_8TiledMMAINS4_8MMA_AtomIJNS4_23SM100_MMA_TF32_2x1SM_SSINS_10tfloat32_tESN_fLi128ELi64ELNS4_4UMMA5MajorE0ELSP_0ELNSO_7ScaleInE0ELSQ_0EEEEEENS4_6LayoutINS5_IJSD_SD_SD_EEENS5_IJNSA_ILi0EEESV_SV_EEEEENS5_IJNS4_10UnderscoreESY_SY_EEEEENS4_28SM100_TMA_2SM_LOAD_MULTICASTENS4_14ComposedLayoutINS4_7SwizzleILi3ELi4ELi3EEENS4_18smem_ptr_flag_bitsILi32EEENST_INS5_IJNSA_ILi8EEENSA_ILi32EEEEEENS5_IJS18_SD_EEEEEEEvNS4_8identityES11_S1C_vS1D_EENS_8epilogue10collective18CollectiveEpilogueINS1F_23Sm100TmaWarpSpecializedILi3ELi2ELi16ELb1ELb0EEEJNS5_IJSH_SH_SG_EEENS5_IJNST_ISH_SD_EENST_INS5_IJNSA_ILi16EEESC_EEENS5_IJSD_S18_EEEEEEEEfSJ_fSJ_NS1F_6fusion15FusionCallbacksIS1J_NS1R_17LinearCombinationIffffLNS_15FloatRoundStyleE2EEES1K_S1Q_JEEENS4_5SM1004TMEM4LOAD26SM100_TMEM_LOAD_32dp32b16xENS4_13SM90_TMA_LOADENS12_INS13_ILi2ELi4ELi3EEES16_NST_INS5_IJS17_S1M_EEENS5_IJS1M_SD_EEEEEEENS4_39AutoVectorizingCopyWithAssumedAlignmentILi128EEENS4_14SM90_TMA_STOREES26_S28_S28_EEEvvEEEEvNT_6ParamsE)
        /*0044*/ 	.word	0x00000000
.L_29:


//--------------------- .nv.compat                --------------------------
	.section	.nv.compat,"",@"SHT_CUDA_COMPAT_INFO"
	.align	4
        /*0000*/ 	.byte	0x02, 0x09, 0x01, 0x00, 0x02, 0x02, 0x02, 0x00, 0x02, 0x05, 0x05, 0x00, 0x03, 0x07, 0x01, 0x01
        /*0010*/ 	.byte	0x02, 0x03, 0x01, 0x00, 0x02, 0x06, 0x01, 0x00, 0x04, 0x0b, 0x08, 0x00, 0x09, 0x00, 0x00, 0x00
        /*0020*/ 	.byte	0x00, 0x00, 0x00, 0x00


//--------------------- .nv.info._ZN7cutlass13device_kernelINS_4gemm6kernel13GemmUniversalIN4cute5tupleIJiiiiEEENS1_10collective13CollectiveMmaINS1_35MainloopSm100TmaUmmaWarpSpecializedILi4ELi2ELi4ENS5_IJNS4_1CILi4EEENSA_ILi2EEENSA_ILi1EEEEEEEENS5_IJNSA_ILi128EEENSA_ILi64EEESG_EEEfNS5_IJlSD_lEEEfSJ_NS4_8TiledMMAINS4_8MMA_AtomIJNS4_23SM100_MMA_TF32_2x1SM_SSINS_10tfloat32_tESN_fLi128ELi64ELNS4_4UMMA5MajorE0ELSP_0ELNSO_7ScaleInE0ELSQ_0EEEEEENS4_6LayoutINS5_IJSD_SD_SD_EEENS5_IJNSA_ILi0EEESV_SV_EEEEENS5_IJNS4_10UnderscoreESY_SY_EEEEENS4_28SM100_TMA_2SM_LOAD_MULTICASTENS4_14ComposedLayoutINS4_7SwizzleILi3ELi4ELi3EEENS4_18smem_ptr_flag_bitsILi32EEENST_INS5_IJNSA_ILi8EEENSA_ILi32EEEEEENS5_IJS18_SD_EEEEEEEvNS4_8identityES11_S1C_vS1D_EENS_8epilogue10collective18CollectiveEpilogueINS1F_23Sm100TmaWarpSpecializedILi3ELi2ELi16ELb1ELb0EEEJNS5_IJSH_SH_SG_EEENS5_IJNST_ISH_SD_EENST_INS5_IJNSA_ILi16EEESC_EEENS5_IJSD_S18_EEEEEEEEfSJ_fSJ_NS1F_6fusion15FusionCallbacksIS1J_NS1R_17LinearCombinationIffffLNS_15FloatRoundStyleE2EEES1K_S1Q_JEEENS4_5SM1004TMEM4LOAD26SM100_TMEM_LOAD_32dp32b16xENS4_13SM90_TMA_LOADENS12_INS13_ILi2ELi4ELi3EEES16_NST_INS5_IJS17_S1M_EEENS5_IJS1M_SD_EEEEEEENS4_39AutoVectorizingCopyWithAssumedAlignmentILi128EEENS4_14SM90_TMA_STOREES26_S28_S28_EEEvvEEEEvNT_6ParamsE --------------------------
	.section	.nv.info._ZN7cutlass13device_kernelINS_4gemm6kernel13GemmUniversalIN4cute5tupleIJiiiiEEENS1_10collective13CollectiveMmaINS1_35MainloopSm100TmaUmmaWarpSpecializedILi4ELi2ELi4ENS5_IJNS4_1CILi4EEENSA_ILi2EEENSA_ILi1EEEEEEEENS5_IJNSA_ILi128EEENSA_ILi64EEESG_EEEfNS5_IJlSD_lEEEfSJ_NS4_8TiledMMAINS4_8MMA_AtomIJNS4_23SM100_MMA_TF32_2x1SM_SSINS_10tfloat32_tESN_fLi128ELi64ELNS4_4UMMA5MajorE0ELSP_0ELNSO_7ScaleInE0ELSQ_0EEEEEENS4_6LayoutINS5_IJSD_SD_SD_EEENS5_IJNSA_ILi0EEESV_SV_EEEEENS5_IJNS4_10UnderscoreESY_SY_EEEEENS4_28SM100_TMA_2SM_LOAD_MULTICASTENS4_14ComposedLayoutINS4_7SwizzleILi3ELi4ELi3EEENS4_18smem_ptr_flag_bitsILi32EEENST_INS5_IJNSA_ILi8EEENSA_ILi32EEEEEENS5_IJS18_SD_EEEEEEEvNS4_8identityES11_S1C_vS1D_EENS_8epilogue10collective18CollectiveEpilogueINS1F_23Sm100TmaWarpSpecializedILi3ELi2ELi16ELb1ELb0EEEJNS5_IJSH_SH_SG_EEENS5_IJNST_ISH_SD_EENST_INS5_IJNSA_ILi16EEESC_EEENS5_IJSD_S18_EEEEEEEEfSJ_fSJ_NS1F_6fusion15FusionCallbacksIS1J_NS1R_17LinearCombinationIffffLNS_15FloatRoundStyleE2EEES1K_S1Q_JEEENS4_5SM1004TMEM4LOAD26SM100_TMEM_LOAD_32dp32b16xENS4_13SM90_TMA_LOADENS12_INS13_ILi2ELi4ELi3EEES16_NST_INS5_IJS17_S1M_EEENS5_IJS1M_SD_EEEEEEENS4_39AutoVectorizingCopyWithAssumedAlignmentILi128EEENS4_14SM90_TMA_STOREES26_S28_S28_EEEvvEEEEvNT_6ParamsE,"",@"SHT_CUDA_INFO"
	.sectionflags	@""
	.align	4


	//----- nvinfo : EIATTR_CUDA_API_VERSION
	.align		4
        /*0000*/ 	.byte	0x04, 0x37
        /*0002*/ 	.short	(.L_31 - .L_30)
.L_30:
        /*0004*/ 	.word	0x00000082


	//----- nvinfo : EIATTR_KPARAM_INFO
	.align		4
.L_31:
        /*0008*/ 	.byte	0x04, 0x17
        /*000a*/ 	.short	(.L_33 - .L_32)
.L_32:
        /*000c*/ 	.word	0x00000000
        /*0010*/ 	.short	0x0000
        /*0012*/ 	.short	0x0000
        /*0014*/ 	.byte	0x00, 0xf0, 0x01, 0x20


	//----- nvinfo : EIATTR_AT_ENTRY_FRAGMENTS
	.align		4
.L_33:
        /*0018*/ 	.byte	0x04, 0x4f
        /*001a*/ 	.short	(.L_35 - .L_34)


	//   ....[0]....
.L_34:
        /*001c*/ 	.word	0x00000007


	//----- nvinfo : EIATTR_RESERVED_SMEM_USED
	.align		4
.L_35:
        /*0020*/ 	.byte	0x01, 0x41
	.zero		2


	//----- nvinfo : EIATTR_SPARSE_MMA_MASK
	.align		4
        /*0024*/ 	.byte	0x03, 0x50
        /*0026*/ 	.short	0x0000


	//----- nvinfo : EIATTR_TCGEN05_2CTA_USED
	.align		4
        /*0028*/ 	.byte	0x01, 0x52
	.zero		2


	//----- nvinfo : EIATTR_MAXREG_COUNT
	.align		4
        /*002c*/ 	.byte	0x03, 0x1b
        /*002e*/ 	.short	0x00ff


	//----- nvinfo : EIATTR_NUM_BARRIERS
	.align		4
        /*0030*/ 	.byte	0x02, 0x4c
        /*0032*/ 	.byte	0x07
	.zero		1


	//----- nvinfo : EIATTR_EXTERNS
	.align		4
        /*0034*/ 	.byte	0x04, 0x0f
        /*0036*/ 	.short	(.L_37 - .L_36)


	//   ....[0]....
	.align		4
.L_36:
        /*0038*/ 	.word	index@(__assertfail)


	//----- nvinfo : EIATTR_MERCURY_ISA_VERSION
	.align		4
.L_37:
        /*003c*/ 	.byte	0x03, 0x5f
        /*003e*/ 	.short	0x0101


	//----- nvinfo : EIATTR_INT_WARP_WIDE_INSTR_OFFSETS
	.align		4
        /*0040*/ 	.byte	0x04, 0x31
        /*0042*/ 	.short	(.L_39 - .L_38)


	//   ....[0]....
.L_38:
        /*0044*/ 	.word	0x00000df0


	//   ....[1]....
        /*0048*/ 	.word	0x00000ea0


	//   ....[2]....
        /*004c*/ 	.word	0x00005060


	//   ....[3]....
        /*0050*/ 	.word	0x00005090


	//   ....[4]....
        /*0054*/ 	.word	0x000050b0


	//   ....[5]....
        /*0058*/ 	.word	0x00005c70


	//   ....[6]....
        /*005c*/ 	.word	0x00005d40


	//   ....[7]....
        /*0060*/ 	.word	0x00005da0


	//   ....[8]....
        /*0064*/ 	.word	0x00005ed0


	//   ....[9]....
        /*0068*/ 	.word	0x00005fe0


	//   ....[10]....
        /*006c*/ 	.word	0x00006020


	//----- nvinfo : EIATTR_COOP_GROUP_MASK_REGIDS
	.align		4
.L_39:
        /*0070*/ 	.byte	0x04, 0x29
        /*0072*/ 	.short	(.L_41 - .L_40)


	//   ....[0]....
.L_40:
        /*0074*/ 	.word	0xffffffff


	//   ....[1]....
        /*0078*/ 	.word	0xffffffff


	//   ....[2]....
        /*007c*/ 	.word	0xffffffff


	//   ....[3]....
        /*0080*/ 	.word	0xffffffff


	//   ....[4]....
        /*0084*/ 	.word	0xffffffff


	//   ....[5]....
        /*0088*/ 	.word	0xffffffff


	//   ....[6]....
        /*008c*/ 	.word	0xffffffff


	//   ....[7]....
        /*0090*/ 	.word	0xffffffff


	//   ....[8]....
        /*0094*/ 	.word	0xffffffff


	//   ....[9]....
        /*0098*/ 	.word	0xffffffff


	//   ....[10]....
        /*009c*/ 	.word	0xffffffff


	//   ....[11]....
        /*00a0*/ 	.word	0xffffffff


	//   ....[12]....
        /*00a4*/ 	.word	0xffffffff


	//   ....[13]....
        /*00a8*/ 	.word	0xffffffff


	//----- nvinfo : EIATTR_COOP_GROUP_INSTR_OFFSETS
	.align		4
.L_41:
        /*00ac*/ 	.byte	0x04, 0x28
        /*00ae*/ 	.short	(.L_43 - .L_42)


	//   ....[0]....
.L_42:
        /*00b0*/ 	.word	0x000000d0


	//   ....[1]....
        /*00b4*/ 	.word	0x00000540


	//   ....[2]....
        /*00b8*/ 	.word	0x00000720


	//   ....[3]....
        /*00bc*/ 	.word	0x000008a0


	//   ....[4]....
        /*00c0*/ 	.word	0x000009a0


	//   ....[5]....
        /*00c4*/ 	.word	0x00000b10


	//   ....[6]....
        /*00c8*/ 	.word	0x00000cb0


	//   ....[7]....
        /*00cc*/ 	.word	0x00000f10


	//   ....[8]....
        /*00d0*/ 	.word	0x00002970


	//   ....[9]....
        /*00d4*/ 	.word	0x00003870


	//   ....[10]....
        /*00d8*/ 	.word	0x00003d80


	//   ....[11]....
        /*00dc*/ 	.word	0x00004030


	//   ....[12]....
        /*00e0*/ 	.word	0x00004f50


	//   ....[13]....
        /*00e4*/ 	.word	0x00005170


	//----- nvinfo : EIATTR_VRC_CTA_INIT_COUNT
	.align		4
.L_43:
        /*00e8*/ 	.byte	0x02, 0x4a
        /*00ea*/ 	.byte	0x80
	.zero		1


	//----- nvinfo : EIATTR_SYSCALL_OFFSETS
	.align		4
        /*00ec*/ 	.byte	0x04, 0x46
        /*00ee*/ 	.short	(.L_45 - .L_44)


	//   ....[0]....
.L_44:
        /*00f0*/ 	.word	0x00006d40


	//   ....[1]....
        /*00f4*/ 	.word	0x00006e30


	//   ....[2]....
        /*00f8*/ 	.word	0x00007660


	//   ....[3]....
        /*00fc*/ 	.word	0x00007e90


	//----- nvinfo : EIATTR_MBARRIER_INSTR_OFFSETS
	.align		4
.L_45:
        /*0100*/ 	.byte	0x04, 0x39
        /*0102*/ 	.short	(.L_47 - .L_46)


	//   ....[0]....
.L_46:
        /*0104*/ 	.word	0x00000690
        /*0108*/ 	.word	0x000000ff
        /*010c*/ 	.word	0x00000000
        /*0110*/ 	.short	0x0100
        /*0112*/ 	.byte	0x04
	.zero		1


	//   ....[1]....
        /*0114*/ 	.word	0x000006a0
        /*0118*/ 	.word	0x000000ff
        /*011c*/ 	.word	0x00000020
        /*0120*/ 	.short	0x0100
        /*0122*/ 	.byte	0x04
	.zero		1


	//   ....[2]....
        /*0124*/ 	.word	0x000006b0
        /*0128*/ 	.word	0x000000ff
        /*012c*/ 	.word	0x00000008
        /*0130*/ 	.short	0x0100
        /*0132*/ 	.byte	0x04
	.zero		1


	//   ....[3]....
        /*0134*/ 	.word	0x000006c0
        /*0138*/ 	.word	0x000000ff
        /*013c*/ 	.word	0x00000028
        /*0140*/ 	.short	0x0100
        /*0142*/ 	.byte	0x04
	.zero		1


	//   ....[4]....
        /*0144*/ 	.word	0x000006d0
        /*0148*/ 	.word	0x000000ff
        /*014c*/ 	.word	0x00000010
        /*0150*/ 	.short	0x0100
        /*0152*/ 	.byte	0x04
	.zero		1


	//   ....[5]....
        /*0154*/ 	.word	0x000006e0
        /*0158*/ 	.word	0x000000ff
        /*015c*/ 	.word	0x00000030
        /*0160*/ 	.short	0x0100
        /*0162*/ 	.byte	0x04
	.zero		1


	//   ....[6]....
        /*0164*/ 	.word	0x000006f0
        /*0168*/ 	.word	0x000000ff
        /*016c*/ 	.word	0x00000018
        /*0170*/ 	.short	0x0100
        /*0172*/ 	.byte	0x04
	.zero		1


	//   ....[7]....
        /*0174*/ 	.word	0x00000700
        /*0178*/ 	.word	0x000000ff
        /*017c*/ 	.word	0x00000038
        /*0180*/ 	.short	0x0100
        /*0182*/ 	.byte	0x04
	.zero		1


	//   ....[8]....
        /*0184*/ 	.word	0x00000830
        /*0188*/ 	.word	0x000000ff
        /*018c*/ 	.word	0x00000040
        /*0190*/ 	.short	0x0100
        /*0192*/ 	.byte	0x04
	.zero		1


	//   ....[9]....
        /*0194*/ 	.word	0x00000840
        /*0198*/ 	.word	0x000000ff
        /*019c*/ 	.word	0x00000058
        /*01a0*/ 	.short	0x0100
        /*01a2*/ 	.byte	0x04
	.zero		1


	//   ....[10]....
        /*01a4*/ 	.word	0x00000850
        /*01a8*/ 	.word	0x000000ff
        /*01ac*/ 	.word	0x00000048
        /*01b0*/ 	.short	0x0100
        /*01b2*/ 	.byte	0x04
	.zero		1


	//   ....[11]....
        /*01b4*/ 	.word	0x00000860
        /*01b8*/ 	.word	0x000000ff
        /*01bc*/ 	.word	0x00000060
        /*01c0*/ 	.short	0x0100
        /*01c2*/ 	.byte	0x04
	.zero		1


	//   ....[12]....
        /*01c4*/ 	.word	0x00000870
        /*01c8*/ 	.word	0x000000ff
        /*01cc*/ 	.word	0x00000050
        /*01d0*/ 	.short	0x0100
        /*01d2*/ 	.byte	0x04
	.zero		1


	//   ....[13]....
        /*01d4*/ 	.word	0x00000880
        /*01d8*/ 	.word	0x000000ff
        /*01dc*/ 	.word	0x00000068
        /*01e0*/ 	.short	0x0100
        /*01e2*/ 	.byte	0x04
	.zero		1


	//   ....[14]....
        /*01e4*/ 	.word	0x00000970
        /*01e8*/ 	.word	0x000000ff
        /*01ec*/ 	.word	0x00000070
        /*01f0*/ 	.short	0x0100
        /*01f2*/ 	.byte	0x06
	.zero		1


	//   ....[15]....
        /*01f4*/ 	.word	0x00000980
        /*01f8*/ 	.word	0x000000ff
        /*01fc*/ 	.word	0x00000078
        /*0200*/ 	.short	0x0100
        /*0202*/ 	.byte	0x06
	.zero		1


	//   ....[16]....
        /*0204*/ 	.word	0x00000ac0
        /*0208*/ 	.word	0x000000ff
        /*020c*/ 	.word	0x00000080
        /*0210*/ 	.short	0x0100
        /*0212*/ 	.byte	0x06
	.zero		1


	//   ....[17]....
        /*0214*/ 	.word	0x00000ad0
        /*0218*/ 	.word	0x000000ff
        /*021c*/ 	.word	0x00000090
        /*0220*/ 	.short	0x0100
        /*0222*/ 	.byte	0x06
	.zero		1


	//   ....[18]....
        /*0224*/ 	.word	0x00000ae0
        /*0228*/ 	.word	0x000000ff
        /*022c*/ 	.word	0x00000088
        /*0230*/ 	.short	0x0100
        /*0232*/ 	.byte	0x06
	.zero		1


	//   ....[19]....
        /*0234*/ 	.word	0x00000af0
        /*0238*/ 	.word	0x000000ff
        /*023c*/ 	.word	0x00000098
        /*0240*/ 	.short	0x0100
        /*0242*/ 	.byte	0x06
	.zero		1


	//   ....[20]....
        /*0244*/ 	.word	0x00000c20
        /*0248*/ 	.word	0x000000ff
        /*024c*/ 	.word	0x000000a0
        /*0250*/ 	.short	0x0100
        /*0252*/ 	.byte	0x04
	.zero		1


	//   ....[21]....
        /*0254*/ 	.word	0x00000c30
        /*0258*/ 	.word	0x000000ff
        /*025c*/ 	.word	0x000000c0
        /*0260*/ 	.short	0x0100
        /*0262*/ 	.byte	0x04
	.zero		1


	//   ....[22]....
        /*0264*/ 	.word	0x00000c40
        /*0268*/ 	.word	0x000000ff
        /*026c*/ 	.word	0x000000a8
        /*0270*/ 	.short	0x0100
        /*0272*/ 	.byte	0x04
	.zero		1


	//   ....[23]....
        /*0274*/ 	.word	0x00000c50
        /*0278*/ 	.word	0x000000ff
        /*027c*/ 	.word	0x000000c8
        /*0280*/ 	.short	0x0100
        /*0282*/ 	.byte	0x04
	.zero		1


	//   ....[24]....
        /*0284*/ 	.word	0x00000c60
        /*0288*/ 	.word	0x000000ff
        /*028c*/ 	.word	0x000000b0
        /*0290*/ 	.short	0x0100
        /*0292*/ 	.byte	0x04
	.zero		1


	//   ....[25]....
        /*0294*/ 	.word	0x00000c70
        /*0298*/ 	.word	0x000000ff
        /*029c*/ 	.word	0x000000d0
        /*02a0*/ 	.short	0x0100
        /*02a2*/ 	.byte	0x04
	.zero		1


	//   ....[26]....
        /*02a4*/ 	.word	0x00000c80
        /*02a8*/ 	.word	0x000000ff
        /*02ac*/ 	.word	0x000000b8
        /*02b0*/ 	.short	0x0100
        /*02b2*/ 	.byte	0x04
	.zero		1


	//   ....[27]....
        /*02b4*/ 	.word	0x00000c90
        /*02b8*/ 	.word	0x000000ff
        /*02bc*/ 	.word	0x000000d8
        /*02c0*/ 	.short	0x0100
        /*02c2*/ 	.byte	0x04
	.zero		1


	//   ....[28]....
        /*02c4*/ 	.word	0x00000d90
        /*02c8*/ 	.word	0x000000ff
        /*02cc*/ 	.word	0x000000e0
        /*02d0*/ 	.short	0x0100
        /*02d2*/ 	.byte	0x04
	.zero		1


	//   ....[29]....
        /*02d4*/ 	.word	0x00000da0
        /*02d8*/ 	.word	0x000000ff
        /*02dc*/ 	.word	0x000000f0
        /*02e0*/ 	.short	0x0100
        /*02e2*/ 	.byte	0x04
	.zero		1


	//   ....[30]....
        /*02e4*/ 	.word	0x00000db0
        /*02e8*/ 	.word	0x000000ff
        /*02ec*/ 	.word	0x000000e8
        /*02f0*/ 	.short	0x0100
        /*02f2*/ 	.byte	0x04
	.zero		1


	//   ....[31]....
        /*02f4*/ 	.word	0x00000dc0
        /*02f8*/ 	.word	0x000000ff
        /*02fc*/ 	.word	0x000000f8
        /*0300*/ 	.short	0x0100
        /*0302*/ 	.byte	0x04
	.zero		1


	//   ....[32]....
        /*0304*/ 	.word	0x00000ed0
        /*0308*/ 	.word	0x000000ff
        /*030c*/ 	.word	0x00000100
        /*0310*/ 	.short	0x0100
        /*0312*/ 	.byte	0x06
	.zero		1


	//   ....[33]....
        /*0314*/ 	.word	0x00001c80
        /*0318*/ 	.word	0x00000000
        /*031c*/ 	.word	0x000000f0
        /*0320*/ 	.short	0x010a
        /*0322*/ 	.byte	0xff
	.zero		1


	//   ....[34]....
        /*0324*/ 	.word	0x00001cb0
        /*0328*/ 	.word	0x00000000
        /*032c*/ 	.word	0x000000e0
        /*0330*/ 	.short	0x0101
        /*0332*/ 	.byte	0xff
	.zero		1


	//   ....[35]....
        /*0334*/ 	.word	0x00001d80
        /*0338*/ 	.word	0x000000ff
        /*033c*/ 	.word	0x00000020
        /*0340*/ 	.short	0x010a
        /*0342*/ 	.byte	0x04
	.zero		1


	//   ....[36]....
        /*0344*/ 	.word	0x00001e50
        /*0348*/ 	.word	0x000000ff
        /*034c*/ 	.word	0x00000020
        /*0350*/ 	.short	0x010a
        /*0352*/ 	.byte	0x06
	.zero		1


	//   ....[37]....
        /*0354*/ 	.word	0x00001fb0
        /*0358*/ 	.word	0x000000ff
        /*035c*/ 	.word	0x00000020
        /*0360*/ 	.short	0x010a
        /*0362*/ 	.byte	0x04
	.zero		1


	//   ....[38]....
        /*0364*/ 	.word	0x000023a0
        /*0368*/ 	.word	0x000000ff
        /*036c*/ 	.word	0x00000078
        /*0370*/ 	.short	0x0101
        /*0372*/ 	.byte	0x16
	.zero		1


	//   ....[39]....
        /*0374*/ 	.word	0x000023c0
        /*0378*/ 	.word	0x000000ff
        /*037c*/ 	.word	0x00000020
        /*0380*/ 	.short	0x010a
        /*0382*/ 	.byte	0x04
	.zero		1


	//   ....[40]....
        /*0384*/ 	.word	0x00002440
        /*0388*/ 	.word	0x000000ff
        /*038c*/ 	.word	0x00000020
        /*0390*/ 	.short	0x010a
        /*0392*/ 	.byte	0x06
	.zero		1


	//   ....[41]....
        /*0394*/ 	.word	0x00002580
        /*0398*/ 	.word	0x000000ff
        /*039c*/ 	.word	0x00000020
        /*03a0*/ 	.short	0x010a
        /*03a2*/ 	.byte	0x04
	.zero		1


	//   ....[42]....
        /*03a4*/ 	.word	0x000029a0
        /*03a8*/ 	.word	0x00000003
        /*03ac*/ 	.word	0x00000080
        /*03b0*/ 	.short	0x010a
        /*03b2*/ 	.byte	0xff
	.zero		1


	//   ....[43]....
        /*03b4*/ 	.word	0x00002af0
        /*03b8*/ 	.word	0x00000000
        /*03bc*/ 	.word	0x00000000
        /*03c0*/ 	.short	0x0101
        /*03c2*/ 	.byte	0xff
	.zero		1


	//   ....[44]....
        /*03c4*/ 	.word	0x000030b0
        /*03c8*/ 	.word	0x000000ff
        /*03cc*/ 	.word	0x00000000
        /*03d0*/ 	.short	0x010a
        /*03d2*/ 	.byte	0x04
	.zero		1


	//   ....[45]....
        /*03d4*/ 	.word	0x00003140
        /*03d8*/ 	.word	0x000000ff
        /*03dc*/ 	.word	0x00000000
        /*03e0*/ 	.short	0x010a
        /*03e2*/ 	.byte	0x05
	.zero		1


	//   ....[46]....
        /*03e4*/ 	.word	0x000031d0
        /*03e8*/ 	.word	0x000000ff
        /*03ec*/ 	.word	0x00000000
        /*03f0*/ 	.short	0x010a
        /*03f2*/ 	.byte	0x05
	.zero		1


	//   ....[47]....
        /*03f4*/ 	.word	0x00003270
        /*03f8*/ 	.word	0x00000000
        /*03fc*/ 	.word	0x00000000
        /*0400*/ 	.short	0x010a
        /*0402*/ 	.byte	0xff
	.zero		1


	//   ....[48]....
        /*0404*/ 	.word	0x000033c0
        /*0408*/ 	.word	0x00000000
        /*040c*/ 	.word	0x000000e0
        /*0410*/ 	.short	0x010a
        /*0412*/ 	.byte	0xff
	.zero		1


	//   ....[49]....
        /*0414*/ 	.word	0x00003430
        /*0418*/ 	.word	0x00000000
        /*041c*/ 	.word	0x00000000
        /*0420*/ 	.short	0x0101
        /*0422*/ 	.byte	0xff
	.zero		1


	//   ....[50]....
        /*0424*/ 	.word	0x00003450
        /*0428*/ 	.word	0x000000ff
        /*042c*/ 	.word	0x00000090
        /*0430*/ 	.short	0x010a
        /*0432*/ 	.byte	0x04
	.zero		1


	//   ....[51]....
        /*0434*/ 	.word	0x00003570
        /*0438*/ 	.word	0x00000000
        /*043c*/ 	.word	0x00000080
        /*0440*/ 	.short	0x010a
        /*0442*/ 	.byte	0xff
	.zero		1


	//   ....[52]....
        /*0444*/ 	.word	0x00003670
        /*0448*/ 	.word	0x00000000
        /*044c*/ 	.word	0x00000000
        /*0450*/ 	.short	0x0101
        /*0452*/ 	.byte	0xff
	.zero		1


	//   ....[53]....
        /*0454*/ 	.word	0x00003700
        /*0458*/ 	.word	0x000000ff
        /*045c*/ 	.word	0x00000090
        /*0460*/ 	.short	0x0106
        /*0462*/ 	.byte	0x04
	.zero		1


	//   ....[54]....
        /*0464*/ 	.word	0x00003720
        /*0468*/ 	.word	0x000000ff
        /*046c*/ 	.word	0x00000090
        /*0470*/ 	.short	0x010a
        /*0472*/ 	.byte	0x04
	.zero		1


	//   ....[55]....
        /*0474*/ 	.word	0x000037b0
        /*0478*/ 	.word	0x000000ff
        /*047c*/ 	.word	0x00000090
        /*0480*/ 	.short	0x0106
        /*0482*/ 	.byte	0x07
	.zero		1


	//   ....[56]....
        /*0484*/ 	.word	0x000037f0
        /*0488*/ 	.word	0x00000000
        /*048c*/ 	.word	0x00000090
        /*0490*/ 	.short	0x010a
        /*0492*/ 	.byte	0xff
	.zero		1


	//   ....[57]....
        /*0494*/ 	.word	0x00003a60
        /*0498*/ 	.word	0x000000ff
        /*049c*/ 	.word	0x00000008
        /*04a0*/ 	.short	0x010a
        /*04a2*/ 	.byte	0x05
	.zero		1


	//   ....[58]....
        /*04a4*/ 	.word	0x00003a80
        /*04a8*/ 	.word	0x000000ff
        /*04ac*/ 	.word	0x00000008
        /*04b0*/ 	.short	0x010a
        /*04b2*/ 	.byte	0x05
	.zero		1


	//   ....[59]....
        /*04b4*/ 	.word	0x00003c20
        /*04b8*/ 	.word	0x000000ff
        /*04bc*/ 	.word	0x00000008
        /*04c0*/ 	.short	0x010a
        /*04c2*/ 	.byte	0x05
	.zero		1


	//   ....[60]....
        /*04c4*/ 	.word	0x00003c40
        /*04c8*/ 	.word	0x000000ff
        /*04cc*/ 	.word	0x00000008
        /*04d0*/ 	.short	0x010a
        /*04d2*/ 	.byte	0x05
	.zero		1


	//   ....[61]....
        /*04d4*/ 	.word	0x00003d10
        /*04d8*/ 	.word	0x000000ff
        /*04dc*/ 	.word	0x00000000
        /*04e0*/ 	.short	0x0101
        /*04e2*/ 	.byte	0x04
	.zero		1


	//   ....[62]....
        /*04e4*/ 	.word	0x000040d0
        /*04e8*/ 	.word	0x00000003
        /*04ec*/ 	.word	0x00000080
        /*04f0*/ 	.short	0x010a
        /*04f2*/ 	.byte	0xff
	.zero		1


	//   ....[63]....
        /*04f4*/ 	.word	0x00004190
        /*04f8*/ 	.word	0x00000003
        /*04fc*/ 	.word	0x00000000
        /*0500*/ 	.short	0x0101
        /*0502*/ 	.byte	0xff
	.zero		1


	//   ....[64]....
        /*0504*/ 	.word	0x00004280
        /*0508*/ 	.word	0x000000ff
        /*050c*/ 	.word	0x00000000
        /*0510*/ 	.short	0x010a
        /*0512*/ 	.byte	0x04
	.zero		1


	//   ....[65]....
        /*0514*/ 	.word	0x00004290
        /*0518*/ 	.word	0x000000ff
        /*051c*/ 	.word	0x000000c0
        /*0520*/ 	.short	0x010a
        /*0522*/ 	.byte	0x07
	.zero		1


	//   ....[66]....
        /*0524*/ 	.word	0x00004350
        /*0528*/ 	.word	0x000000ff
        /*052c*/ 	.word	0x00000000
        /*0530*/ 	.short	0x010a
        /*0532*/ 	.byte	0x05
	.zero		1


	//   ....[67]....
        /*0534*/ 	.word	0x000044a0
        /*0538*/ 	.word	0x000000ff
        /*053c*/ 	.word	0x00000000
        /*0540*/ 	.short	0x010a
        /*0542*/ 	.byte	0x07
	.zero		1


	//   ....[68]....
        /*0544*/ 	.word	0x00004c10
        /*0548*/ 	.word	0x000000ff
        /*054c*/ 	.word	0x00000000
        /*0550*/ 	.short	0x010a
        /*0552*/ 	.byte	0x04
	.zero		1


	//   ....[69]....
        /*0554*/ 	.word	0x00004cb0
        /*0558*/ 	.word	0x000000ff
        /*055c*/ 	.word	0x00000000
        /*0560*/ 	.short	0x010a
        /*0562*/ 	.byte	0x05
	.zero		1


	//   ....[70]....
        /*0564*/ 	.word	0x00004d40
        /*0568*/ 	.word	0x000000ff
        /*056c*/ 	.word	0x00000000
        /*0570*/ 	.short	0x010a
        /*0572*/ 	.byte	0x05
	.zero		1


	//   ....[71]....
        /*0574*/ 	.word	0x00004de0
        /*0578*/ 	.word	0x00000002
        /*057c*/ 	.word	0x00000000
        /*0580*/ 	.short	0x010a
        /*0582*/ 	.byte	0xff
	.zero		1


	//   ....[72]....
        /*0584*/ 	.word	0x00004e20
        /*0588*/ 	.word	0x00000002
        /*058c*/ 	.word	0x00000000
        /*0590*/ 	.short	0x010a
        /*0592*/ 	.byte	0xff
	.zero		1


	//   ....[73]....
        /*0594*/ 	.word	0x00004ea0
        /*0598*/ 	.word	0x000000ff
        /*059c*/ 	.word	0x00000000
        /*05a0*/ 	.short	0x0101
        /*05a2*/ 	.byte	0x04
	.zero		1


	//   ....[74]....
        /*05a4*/ 	.word	0x00004ee0
        /*05a8*/ 	.word	0x000000ff
        /*05ac*/ 	.word	0x00000100
        /*05b0*/ 	.short	0x010a
        /*05b2*/ 	.byte	0x3e
	.zero		1


	//   ....[75]....
        /*05b4*/ 	.word	0x00004f40
        /*05b8*/ 	.word	0x000000ff
        /*05bc*/ 	.word	0x00000000
        /*05c0*/ 	.short	0x0101
        /*05c2*/ 	.byte	0x04
	.zero		1


	//   ....[76]....
        /*05c4*/ 	.word	0x000053c0
        /*05c8*/ 	.word	0x0000000c
        /*05cc*/ 	.word	0x00000080
        /*05d0*/ 	.short	0x010a
        /*05d2*/ 	.byte	0xff
	.zero		1


	//   ....[77]....
        /*05d4*/ 	.word	0x00005530
        /*05d8*/ 	.word	0x00000000
        /*05dc*/ 	.word	0x00000000
        /*05e0*/ 	.short	0x0101
        /*05e2*/ 	.byte	0xff
	.zero		1


	//   ....[78]....
        /*05e4*/ 	.word	0x000059b0
        /*05e8*/ 	.word	0x000000ff
        /*05ec*/ 	.word	0x00000078
        /*05f0*/ 	.short	0x010a
        /*05f2*/ 	.byte	0x1d
	.zero		1


	//   ....[79]....
        /*05f4*/ 	.word	0x00005b70
        /*05f8*/ 	.word	0x000000ff
        /*05fc*/ 	.word	0x00000058
        /*0600*/ 	.short	0x010a
        /*0602*/ 	.byte	0x04
	.zero		1


	//   ....[80]....
        /*0604*/ 	.word	0x00005dc0
        /*0608*/ 	.word	0x000000ff
        /*060c*/ 	.word	0x00000040
        /*0610*/ 	.short	0x010b
        /*0612*/ 	.byte	0x04
	.zero		1


	//   ....[81]....
        /*0614*/ 	.word	0x00005dd0
        /*0618*/ 	.word	0x000000ff
        /*061c*/ 	.word	0x00000000
        /*0620*/ 	.short	0x0101
        /*0622*/ 	.byte	0x10
	.zero		1


	//   ....[82]....
        /*0624*/ 	.word	0x00005de0
        /*0628*/ 	.word	0x000000ff
        /*062c*/ 	.word	0x00000058
        /*0630*/ 	.short	0x010a
        /*0632*/ 	.byte	0x05
	.zero		1


	//   ....[83]....
        /*0634*/ 	.word	0x00006040
        /*0638*/ 	.word	0x000000ff
        /*063c*/ 	.word	0x00000040
        /*0640*/ 	.short	0x010b
        /*0642*/ 	.byte	0x05
	.zero		1


	//   ....[84]....
        /*0644*/ 	.word	0x00006050
        /*0648*/ 	.word	0x000000ff
        /*064c*/ 	.word	0x00000000
        /*0650*/ 	.short	0x0101
        /*0652*/ 	.byte	0x04
	.zero		1


	//   ....[85]....
        /*0654*/ 	.word	0x00006110
        /*0658*/ 	.word	0x000000ff
        /*065c*/ 	.word	0x00000000
        /*0660*/ 	.short	0x010a
        /*0662*/ 	.byte	0x04
	.zero		1


	//   ....[86]....
        /*0664*/ 	.word	0x000061a0
        /*0668*/ 	.word	0x000000ff
        /*066c*/ 	.word	0x00000000
        /*0670*/ 	.short	0x010a
        /*0672*/ 	.byte	0x05
	.zero		1


	//   ....[87]....
        /*0674*/ 	.word	0x00006240
        /*0678*/ 	.word	0x00000000
        /*067c*/ 	.word	0x00000000
        /*0680*/ 	.short	0x010a
        /*0682*/ 	.byte	0xff
	.zero		1


	//   ....[88]....
        /*0684*/ 	.word	0x000065d0
        /*0688*/ 	.word	0x00000003
        /*068c*/ 	.word	0x00000080
        /*0690*/ 	.short	0x010a
        /*0692*/ 	.byte	0xff
	.zero		1


	//   ....[89]....
        /*0694*/ 	.word	0x00006750
        /*0698*/ 	.word	0x00000000
        /*069c*/ 	.word	0x00000000
        /*06a0*/ 	.short	0x0101
        /*06a2*/ 	.byte	0xff
	.zero		1


	//   ....[90]....
        /*06a4*/ 	.word	0x000072c0
        /*06a8*/ 	.word	0x00000000
        /*06ac*/ 	.word	0x00000040
        /*06b0*/ 	.short	0x010a
        /*06b2*/ 	.byte	0xff
	.zero		1


	//   ....[91]....
        /*06b4*/ 	.word	0x00007320
        /*06b8*/ 	.word	0x00000047
        /*06bc*/ 	.word	0x000000a0
        /*06c0*/ 	.short	0x010a
        /*06c2*/ 	.byte	0xff
	.zero		1


	//   ....[92]....
        /*06c4*/ 	.word	0x00007410
        /*06c8*/ 	.word	0x00000000
        /*06cc*/ 	.word	0x00000040
        /*06d0*/ 	.short	0x010a
        /*06d2*/ 	.byte	0xff
	.zero		1


	//   ....[93]....
        /*06d4*/ 	.word	0x00007540
        /*06d8*/ 	.word	0x00000047
        /*06dc*/ 	.word	0x000000a0
        /*06e0*/ 	.short	0x010a
        /*06e2*/ 	.byte	0xff
	.zero		1


	//   ....[94]....
        /*06e4*/ 	.word	0x00007bc0
        /*06e8*/ 	.word	0x00000000
        /*06ec*/ 	.word	0x00000000
        /*06f0*/ 	.short	0x0101
        /*06f2*/ 	.byte	0xff
	.zero		1


	//   ....[95]....
        /*06f4*/ 	.word	0x00007be0
        /*06f8*/ 	.word	0x00000002
        /*06fc*/ 	.word	0x00000040
        /*0700*/ 	.short	0x010a
        /*0702*/ 	.byte	0xff
	.zero		1


	//   ....[96]....
        /*0704*/ 	.word	0x00007cb0
        /*0708*/ 	.word	0x00000002
        /*070c*/ 	.word	0x00000040
        /*0710*/ 	.short	0x010a
        /*0712*/ 	.byte	0xff
	.zero		1


	//   ....[97]....
        /*0714*/ 	.word	0x00007f60
        /*0718*/ 	.word	0x00000047
        /*071c*/ 	.word	0x00000000
        /*0720*/ 	.short	0x0101
        /*0722*/ 	.byte	0xff
	.zero		1


	//   ....[98]....
        /*0724*/ 	.word	0x000084c0
        /*0728*/ 	.word	0x00000000
        /*072c*/ 	.word	0x00000000
        /*0730*/ 	.short	0x0101
        /*0732*/ 	.byte	0xff
	.zero		1


	//   ....[99]....
        /*0734*/ 	.word	0x00008780
        /*0738*/ 	.word	0x000000ff
        /*073c*/ 	.word	0x00000000
        /*0740*/ 	.short	0x0101
        /*0742*/ 	.byte	0x06
	.zero		1


	//   ....[100]....
        /*0744*/ 	.word	0x000087a0
        /*0748*/ 	.word	0x00000000
        /*074c*/ 	.word	0x000000f0
        /*0750*/ 	.short	0x010a
        /*0752*/ 	.byte	0xff
	.zero		1


	//   ....[101]....
        /*0754*/ 	.word	0x00008800
        /*0758*/ 	.word	0x00000000
        /*075c*/ 	.word	0x00000020
        /*0760*/ 	.short	0x010a
        /*0762*/ 	.byte	0xff
	.zero		1


	//   ....[102]....
        /*0764*/ 	.word	0x00008860
        /*0768*/ 	.word	0x00000000
        /*076c*/ 	.word	0x00000020
        /*0770*/ 	.short	0x010a
        /*0772*/ 	.byte	0xff
	.zero		1


	//   ....[103]....
        /*0774*/ 	.word	0x000088b0
        /*0778*/ 	.word	0x00000003
        /*077c*/ 	.word	0x00000080
        /*0780*/ 	.short	0x010a
        /*0782*/ 	.byte	0xff
	.zero		1


	//   ....[104]....
        /*0784*/ 	.word	0x00008910
        /*0788*/ 	.word	0x00000000
        /*078c*/ 	.word	0x00000000
        /*0790*/ 	.short	0x010a
        /*0792*/ 	.byte	0xff
	.zero		1


	//   ....[105]....
        /*0794*/ 	.word	0x00008970
        /*0798*/ 	.word	0x00000000
        /*079c*/ 	.word	0x00000000
        /*07a0*/ 	.short	0x010a
        /*07a2*/ 	.byte	0xff
	.zero		1


	//   ....[106]....
        /*07a4*/ 	.word	0x000089d0
        /*07a8*/ 	.word	0x00000000
        /*07ac*/ 	.word	0x00000000
        /*07b0*/ 	.short	0x010a
        /*07b2*/ 	.byte	0xff
	.zero		1


	//   ....[107]....
        /*07b4*/ 	.word	0x00008a20
        /*07b8*/ 	.word	0x00000000
        /*07bc*/ 	.word	0x000000e0
        /*07c0*/ 	.short	0x010a
        /*07c2*/ 	.byte	0xff
	.zero		1


	//   ....[108]....
        /*07c4*/ 	.word	0x00008a80
        /*07c8*/ 	.word	0x00000000
        /*07cc*/ 	.word	0x00000090
        /*07d0*/ 	.short	0x010a
        /*07d2*/ 	.byte	0xff
	.zero		1


	//   ....[109]....
        /*07d4*/ 	.word	0x00008ad0
        /*07d8*/ 	.word	0x00000000
        /*07dc*/ 	.word	0x00000080
        /*07e0*/ 	.short	0x010a
        /*07e2*/ 	.byte	0xff
	.zero		1


	//   ....[110]....
        /*07e4*/ 	.word	0x00008b30
        /*07e8*/ 	.word	0x00000000
        /*07ec*/ 	.word	0x00000090
        /*07f0*/ 	.short	0x010a
        /*07f2*/ 	.byte	0xff
	.zero		1


	//   ....[111]....
        /*07f4*/ 	.word	0x00008b90
        /*07f8*/ 	.word	0x00000007
        /*07fc*/ 	.word	0x00000008
        /*0800*/ 	.short	0x010a
        /*0802*/ 	.byte	0xff
	.zero		1


	//   ....[112]....
        /*0804*/ 	.word	0x00008c80
        /*0808*/ 	.word	0x00000005
        /*080c*/ 	.word	0x00000008
        /*0810*/ 	.short	0x010a
        /*0812*/ 	.byte	0xff
	.zero		1


	//   ....[113]....
        /*0814*/ 	.word	0x00008cd0
        /*0818*/ 	.word	0x00000003
        /*081c*/ 	.word	0x00000080
        /*0820*/ 	.short	0x010a
        /*0822*/ 	.byte	0xff
	.zero		1


	//   ....[114]....
        /*0824*/ 	.word	0x00008d40
        /*0828*/ 	.word	0x00000003
        /*082c*/ 	.word	0x000000c0
        /*0830*/ 	.short	0x010a
        /*0832*/ 	.byte	0xff
	.zero		1


	//   ....[115]....
        /*0834*/ 	.word	0x00008da0
        /*0838*/ 	.word	0x00000003
        /*083c*/ 	.word	0x00000000
        /*0840*/ 	.short	0x010a
        /*0842*/ 	.byte	0xff
	.zero		1


	//   ....[116]....
        /*0844*/ 	.word	0x00008e00
        /*0848*/ 	.word	0x00000002
        /*084c*/ 	.word	0x00000000
        /*0850*/ 	.short	0x010a
        /*0852*/ 	.byte	0xff
	.zero		1


	//   ....[117]....
        /*0854*/ 	.word	0x00008e60
        /*0858*/ 	.word	0x00000002
        /*085c*/ 	.word	0x00000000
        /*0860*/ 	.short	0x010a
        /*0862*/ 	.byte	0xff
	.zero		1


	//   ....[118]....
        /*0864*/ 	.word	0x00008ec0
        /*0868*/ 	.word	0x00000002
        /*086c*/ 	.word	0x00000000
        /*0870*/ 	.short	0x010a
        /*0872*/ 	.byte	0xff
	.zero		1


	//   ....[119]....
        /*0874*/ 	.word	0x00008f20
        /*0878*/ 	.word	0x00000002
        /*087c*/ 	.word	0x00000100
        /*0880*/ 	.short	0x010a
        /*0882*/ 	.byte	0xff
	.zero		1


	//   ....[120]....
        /*0884*/ 	.word	0x00008f70
        /*0888*/ 	.word	0x0000000c
        /*088c*/ 	.word	0x00000080
        /*0890*/ 	.short	0x010a
        /*0892*/ 	.byte	0xff
	.zero		1


	//   ....[121]....
        /*0894*/ 	.word	0x00008fd0
        /*0898*/ 	.word	0x00000000
        /*089c*/ 	.word	0x00000078
        /*08a0*/ 	.short	0x010a
        /*08a2*/ 	.byte	0xff
	.zero		1


	//   ....[122]....
        /*08a4*/ 	.word	0x00009030
        /*08a8*/ 	.word	0x00000000
        /*08ac*/ 	.word	0x00000058
        /*08b0*/ 	.short	0x010a
        /*08b2*/ 	.byte	0xff
	.zero		1


	//   ....[123]....
        /*08b4*/ 	.word	0x00009090
        /*08b8*/ 	.word	0x00000000
        /*08bc*/ 	.word	0x00000058
        /*08c0*/ 	.short	0x010a
        /*08c2*/ 	.byte	0xff
	.zero		1


	//   ....[124]....
        /*08c4*/ 	.word	0x000090f0
        /*08c8*/ 	.word	0x00000000
        /*08cc*/ 	.word	0x00000000
        /*08d0*/ 	.short	0x010a
        /*08d2*/ 	.byte	0xff
	.zero		1


	//   ....[125]....
        /*08d4*/ 	.word	0x00009150
        /*08d8*/ 	.word	0x00000000
        /*08dc*/ 	.word	0x00000000
        /*08e0*/ 	.short	0x010a
        /*08e2*/ 	.byte	0xff
	.zero		1


	//   ....[126]....
        /*08e4*/ 	.word	0x000091a0
        /*08e8*/ 	.word	0x00000003
        /*08ec*/ 	.word	0x00000080
        /*08f0*/ 	.short	0x010a
        /*08f2*/ 	.byte	0xff
	.zero		1


	//   ....[127]....
        /*08f4*/ 	.word	0x000091f0
        /*08f8*/ 	.word	0x00000000
        /*08fc*/ 	.word	0x00000040
        /*0900*/ 	.short	0x010a
        /*0902*/ 	.byte	0xff
	.zero		1


	//   ....[128]....
        /*0904*/ 	.word	0x00009240
        /*0908*/ 	.word	0x00000047
        /*090c*/ 	.word	0x000000a0
        /*0910*/ 	.short	0x010a
        /*0912*/ 	.byte	0xff
	.zero		1


	//   ....[129]....
        /*0914*/ 	.word	0x00009290
        /*0918*/ 	.word	0x00000002
        /*091c*/ 	.word	0x00000040
        /*0920*/ 	.short	0x010a
        /*0922*/ 	.byte	0xff
	.zero		1


	//----- nvinfo : EIATTR_NUM_MBARRIERS
	.align		4
.L_47:
        /*0924*/ 	.byte	0x03, 0x38
        /*0926*/ 	.short	0x0021


	//----- nvinfo : EIATTR_EXIT_INSTR_OFFSETS
	.align		4
        /*0928*/ 	.byte	0x04, 0x1c
        /*092a*/ 	.short	(.L_49 - .L_48)


	//   ....[0]....
.L_48:
        /*092c*/ 	.word	0x000032a0


	//   ....[1]....
        /*0930*/ 	.word	0x000037c0


	//   ....[2]....
        /*0934*/ 	.word	0x00003820


	//   ....[3]....
        /*0938*/ 	.word	0x00005180


	//   ....[4]....
        /*093c*/ 	.word	0x00006270


	//   ....[5]....
        /*0940*/ 	.word	0x000062b0


	//   ....[6]....
        /*0944*/ 	.word	0x00008670


	//   ....[7]....
        /*0948*/ 	.word	0x000086e0


	//   ....[8]....
        /*094c*/ 	.word	0x00008710


	//   ....[9]....
        /*0950*/ 	.word	0x00008790


	//----- nvinfo : EIATTR_MAX_THREADS
	.align		4
.L_49:
        /*0954*/ 	.byte	0x04, 0x05
        /*0956*/ 	.short	(.L_51 - .L_50)
.L_50:
        /*0958*/ 	.word	0x00000100
        /*095c*/ 	.word	0x00000001
        /*0960*/ 	.word	0x00000001


	//----- nvinfo : EIATTR_CRS_STACK_SIZE
	.align		4
.L_51:
        /*0964*/ 	.byte	0x04, 0x1e
        /*0966*/ 	.short	(.L_53 - .L_52)
.L_52:
        /*0968*/ 	.word	0x00000000


	//----- nvinfo : EIATTR_CBANK_PARAM_SIZE
	.align		4
.L_53:
        /*096c*/ 	.byte	0x03, 0x19
        /*096e*/ 	.short	0x0800


	//----- nvinfo : EIATTR_PARAM_CBANK
	.align		4
        /*0970*/ 	.byte	0x04, 0x0a
        /*0972*/ 	.short	(.L_55 - .L_54)
	.align		4
.L_54:
        /*0974*/ 	.word	index@(.nv.constant0._ZN7cutlass13device_kernelINS_4gemm6kernel13GemmUniversalIN4cute5tupleIJiiiiEEENS1_10collective13CollectiveMmaINS1_35MainloopSm100TmaUmmaWarpSpecializedILi4ELi2ELi4ENS5_IJNS4_1CILi4EEENSA_ILi2EEENSA_ILi1EEEEEEEENS5_IJNSA_ILi128EEENSA_ILi64EEESG_EEEfNS5_IJlSD_lEEEfSJ_NS4_8TiledMMAINS4_8MMA_AtomIJNS4_23SM100_MMA_TF32_2x1SM_SSINS_10tfloat32_tESN_fLi128ELi64ELNS4_4UMMA5MajorE0ELSP_0ELNSO_7ScaleInE0ELSQ_0EEEEEENS4_6LayoutINS5_IJSD_SD_SD_EEENS5_IJNSA_ILi0EEESV_SV_EEEEENS5_IJNS4_10UnderscoreESY_SY_EEEEENS4_28SM100_TMA_2SM_LOAD_MULTICASTENS4_14ComposedLayoutINS4_7SwizzleILi3ELi4ELi3EEENS4_18smem_ptr_flag_bitsILi32EEENST_INS5_IJNSA_ILi8EEENSA_ILi32EEEEEENS5_IJS18_SD_EEEEEEEvNS4_8identityES11_S1C_vS1D_EENS_8epilogue10collective18CollectiveEpilogueINS1F_23Sm100TmaWarpSpecializedILi3ELi2ELi16ELb1ELb0EEEJNS5_IJSH_SH_SG_EEENS5_IJNST_ISH_SD_EENST_INS5_IJNSA_ILi16EEESC_EEENS5_IJSD_S18_EEEEEEEEfSJ_fSJ_NS1F_6fusion15FusionCallbacksIS1J_NS1R_17LinearCombinationIffffLNS_15FloatRoundStyleE2EEES1K_S1Q_JEEENS4_5SM1004TMEM4LOAD26SM100_TMEM_LOAD_32dp32b16xENS4_13SM90_TMA_LOADENS12_INS13_ILi2ELi4ELi3EEES16_NST_INS5_IJS17_S1M_EEENS5_IJS1M_SD_EEEEEEENS4_39AutoVectorizingCopyWithAssumedAlignmentILi128EEENS4_14SM90_TMA_STOREES26_S28_S28_EEEvvEEEEvNT_6ParamsE)
        /*0978*/ 	.short	0x0380
        /*097a*/ 	.short	0x0800


	//----- nvinfo : EIATTR_SW_WAR
	.align		4
.L_55:
        /*097c*/ 	.byte	0x04, 0x36
        /*097e*/ 	.short	(.L_57 - .L_56)
.L_56:
        /*0980*/ 	.word	0x00000008
.L_57:


//--------------------- .nv.callgraph             --------------------------
	.section	.nv.callgraph,"",@"SHT_CUDA_CALLGRAPH"
	.align	4
	.sectionentsize	8
	.align		4
        /*0000*/ 	.word	0x00000000
	.align		4
        /*0004*/ 	.word	0xffffffff
	.align		4
        /*0008*/ 	.word	index@(_ZN7cutlass13device_kernelINS_4gemm6kernel13GemmUniversalIN4cute5tupleIJiiiiEEENS1_10collective13CollectiveMmaINS1_35MainloopSm100TmaUmmaWarpSpecializedILi4ELi2ELi4ENS5_IJNS4_1CILi4EEENSA_ILi2EEENSA_ILi1EEEEEEEENS5_IJNSA_ILi128EEENSA_ILi64EEESG_EEEfNS5_IJlSD_lEEEfSJ_NS4_8TiledMMAINS4_8MMA_AtomIJNS4_23SM100_MMA_TF32_2x1SM_SSINS_10tfloat32_tESN_fLi128ELi64ELNS4_4UMMA5MajorE0ELSP_0ELNSO_7ScaleInE0ELSQ_0EEEEEENS4_6LayoutINS5_IJSD_SD_SD_EEENS5_IJNSA_ILi0EEESV_SV_EEEEENS5_IJNS4_10UnderscoreESY_SY_EEEEENS4_28SM100_TMA_2SM_LOAD_MULTICASTENS4_14ComposedLayoutINS4_7SwizzleILi3ELi4ELi3EEENS4_18smem_ptr_flag_bitsILi32EEENST_INS5_IJNSA_ILi8EEENSA_ILi32EEEEEENS5_IJS18_SD_EEEEEEEvNS4_8identityES11_S1C_vS1D_EENS_8epilogue10collective18CollectiveEpilogueINS1F_23Sm100TmaWarpSpecializedILi3ELi2ELi16ELb1ELb0EEEJNS5_IJSH_SH_SG_EEENS5_IJNST_ISH_SD_EENST_INS5_IJNSA_ILi16EEESC_EEENS5_IJSD_S18_EEEEEEEEfSJ_fSJ_NS1F_6fusion15FusionCallbacksIS1J_NS1R_17LinearCombinationIffffLNS_15FloatRoundStyleE2EEES1K_S1Q_JEEENS4_5SM1004TMEM4LOAD26SM100_TMEM_LOAD_32dp32b16xENS4_13SM90_TMA_LOADENS12_INS13_ILi2ELi4ELi3EEES16_NST_INS5_IJS17_S1M_EEENS5_IJS1M_SD_EEEEEEENS4_39AutoVectorizingCopyWithAssumedAlignmentILi128EEENS4_14SM90_TMA_STOREES26_S28_S28_EEEvvEEEEvNT_6ParamsE)
	.align		4
        /*000c*/ 	.word	index@(__assertfail)
	.align		4
        /*0010*/ 	.word	0x00000000
	.align		4
        /*0014*/ 	.word	0xfffffffe
	.align		4
        /*0018*/ 	.word	0x00000000
	.align		4
        /*001c*/ 	.word	0xfffffffd
	.align		4
        /*0020*/ 	.word	0x00000000
	.align		4
        /*0024*/ 	.word	0xfffffffc


//--------------------- .nv.constant4             --------------------------
	.section	.nv.constant4,"a",@progbits
	.align	8
	.align		8
.nv.constant4:
        /*0000*/ 	.dword	__assertfail
	.align		8
        /*0008*/ 	.dword	__unnamed_1
	.align		8
        /*0010*/ 	.dword	__unnamed_2
	.align		8
        /*0018*/ 	.dword	_ZN40_INTERNAL_2d908cbf_4_k_cu_0994ba65_303704cuda3std3__45__cpo5beginE
	.align		8
        /*0020*/ 	.dword	_ZN40_INTERNAL_2d908cbf_4_k_cu_0994ba65_303704cuda3std3__45__cpo3endE
	.align		8
        /*0028*/ 	.dword	_ZN40_INTERNAL_2d908cbf_4_k_cu_0994ba65_303704cuda3std3__45__cpo6cbeginE
	.align		8
        /*0030*/ 	.dword	_ZN40_INTERNAL_2d908cbf_4_k_cu_0994ba65_303704cuda3std3__45__cpo4cendE
	.align		8
        /*0038*/ 	.dword	_ZN40_INTERNAL_2d908cbf_4_k_cu_0994ba65_303704cuda3std3__442_GLOBAL__N__2d908cbf_4_k_cu_0994ba65_303706ignoreE
	.align		8
        /*0040*/ 	.dword	_ZN40_INTERNAL_2d908cbf_4_k_cu_0994ba65_303704cuda3std3__419piecewise_constructE
	.align		8
        /*0048*/ 	.dword	_ZN40_INTERNAL_2d908cbf_4_k_cu_0994ba65_303704cuda3std3__48in_placeE
	.align		8
        /*0050*/ 	.dword	_ZN40_INTERNAL_2d908cbf_4_k_cu_0994ba65_303704cuda3std6ranges3__45__cpo4swapE
	.align		8
        /*0058*/ 	.dword	_ZN40_INTERNAL_2d908cbf_4_k_cu_0994ba65_303704cuda3std6ranges3__45__cpo9iter_moveE
	.align		8
        /*0060*/ 	.dword	_ZN40_INTERNAL_2d908cbf_4_k_cu_0994ba65_303704cute7productE
	.align		8
        /*0068*/ 	.dword	_ZN40_INTERNAL_2d908cbf_4_k_cu_0994ba65_303704cute1_E
	.align		8
        /*0070*/ 	.dword	$str$25
	.align		8
        /*0078*/ 	.dword	$str$26
	.align		8
        /*0080*/ 	.dword	$str$27
	.align		8
        /*0088*/ 	.dword	$str$28


//--------------------- .text._ZN7cutlass13device_kernelINS_4gemm6kernel13GemmUniversalIN4cute5tupleIJiiiiEEENS1_10collective13CollectiveMmaINS1_35MainloopSm100TmaUmmaWarpSpecializedILi4ELi2ELi4ENS5_IJNS4_1CILi4EEENSA_ILi2EEENSA_ILi1EEEEEEEENS5_IJNSA_ILi128EEENSA_ILi64EEESG_EEEfNS5_IJlSD_lEEEfSJ_NS4_8TiledMMAINS4_8MMA_AtomIJNS4_23SM100_MMA_TF32_2x1SM_SSINS_10tfloat32_tESN_fLi128ELi64ELNS4_4UMMA5MajorE0ELSP_0ELNSO_7ScaleInE0ELSQ_0EEEEEENS4_6LayoutINS5_IJSD_SD_SD_EEENS5_IJNSA_ILi0EEESV_SV_EEEEENS5_IJNS4_10UnderscoreESY_SY_EEEEENS4_28SM100_TMA_2SM_LOAD_MULTICASTENS4_14ComposedLayoutINS4_7SwizzleILi3ELi4ELi3EEENS4_18smem_ptr_flag_bitsILi32EEENST_INS5_IJNSA_ILi8EEENSA_ILi32EEEEEENS5_IJS18_SD_EEEEEEEvNS4_8identityES11_S1C_vS1D_EENS_8epilogue10collective18CollectiveEpilogueINS1F_23Sm100TmaWarpSpecializedILi3ELi2ELi16ELb1ELb0EEEJNS5_IJSH_SH_SG_EEENS5_IJNST_ISH_SD_EENST_INS5_IJNSA_ILi16EEESC_EEENS5_IJSD_S18_EEEEEEEEfSJ_fSJ_NS1F_6fusion15FusionCallbacksIS1J_NS1R_17LinearCombinationIffffLNS_15FloatRoundStyleE2EEES1K_S1Q_JEEENS4_5SM1004TMEM4LOAD26SM100_TMEM_LOAD_32dp32b16xENS4_13SM90_TMA_LOADENS12_INS13_ILi2ELi4ELi3EEES16_NST_INS5_IJS17_S1M_EEENS5_IJS1M_SD_EEEEEEENS4_39AutoVectorizingCopyWithAssumedAlignmentILi128EEENS4_14SM90_TMA_STOREES26_S28_S28_EEEvvEEEEvNT_6ParamsE --------------------------
	.section	.text._ZN7cutlass13device_kernelINS_4gemm6kernel13GemmUniversalIN4cute5tupleIJiiiiEEENS1_10collective13CollectiveMmaINS1_35MainloopSm100TmaUmmaWarpSpecializedILi4ELi2ELi4ENS5_IJNS4_1CILi4EEENSA_ILi2EEENSA_ILi1EEEEEEEENS5_IJNSA_ILi128EEENSA_ILi64EEESG_EEEfNS5_IJlSD_lEEEfSJ_NS4_8TiledMMAINS4_8MMA_AtomIJNS4_23SM100_MMA_TF32_2x1SM_SSINS_10tfloat32_tESN_fLi128ELi64ELNS4_4UMMA5MajorE0ELSP_0ELNSO_7ScaleInE0ELSQ_0EEEEEENS4_6LayoutINS5_IJSD_SD_SD_EEENS5_IJNSA_ILi0EEESV_SV_EEEEENS5_IJNS4_10UnderscoreESY_SY_EEEEENS4_28SM100_TMA_2SM_LOAD_MULTICASTENS4_14ComposedLayoutINS4_7SwizzleILi3ELi4ELi3EEENS4_18smem_ptr_flag_bitsILi32EEENST_INS5_IJNSA_ILi8EEENSA_ILi32EEEEEENS5_IJS18_SD_EEEEEEEvNS4_8identityES11_S1C_vS1D_EENS_8epilogue10collective18CollectiveEpilogueINS1F_23Sm100TmaWarpSpecializedILi3ELi2ELi16ELb1ELb0EEEJNS5_IJSH_SH_SG_EEENS5_IJNST_ISH_SD_EENST_INS5_IJNSA_ILi16EEESC_EEENS5_IJSD_S18_EEEEEEEEfSJ_fSJ_NS1F_6fusion15FusionCallbacksIS1J_NS1R_17LinearCombinationIffffLNS_15FloatRoundStyleE2EEES1K_S1Q_JEEENS4_5SM1004TMEM4LOAD26SM100_TMEM_LOAD_32dp32b16xENS4_13SM90_TMA_LOADENS12_INS13_ILi2ELi4ELi3EEES16_NST_INS5_IJS17_S1M_EEENS5_IJS1M_SD_EEEEEEENS4_39AutoVectorizingCopyWithAssumedAlignmentILi128EEENS4_14SM90_TMA_STOREES26_S28_S28_EEEvvEEEEvNT_6ParamsE,"ax",@progbits
	.align	128
.text._ZN7cutlass13device_kernelINS_4gemm6kernel13GemmUniversalIN4cute5tupleIJiiiiEEENS1_10collective13CollectiveMmaINS1_35MainloopSm100TmaUmmaWarpSpecializedILi4ELi2ELi4ENS5_IJNS4_1CILi4EEENSA_ILi2EEENSA_ILi1EEEEEEEENS5_IJNSA_ILi128EEENSA_ILi64EEESG_EEEfNS5_IJlSD_lEEEfSJ_NS4_8TiledMMAINS4_8MMA_AtomIJNS4_23SM100_MMA_TF32_2x1SM_SSINS_10tfloat32_tESN_fLi128ELi64ELNS4_4UMMA5MajorE0ELSP_0ELNSO_7ScaleInE0ELSQ_0EEEEEENS4_6LayoutINS5_IJSD_SD_SD_EEENS5_IJNSA_ILi0EEESV_SV_EEEEENS5_IJNS4_10UnderscoreESY_SY_EEEEENS4_28SM100_TMA_2SM_LOAD_MULTICASTENS4_14ComposedLayoutINS4_7SwizzleILi3ELi4ELi3EEENS4_18smem_ptr_flag_bitsILi32EEENST_INS5_IJNSA_ILi8EEENSA_ILi32EEEEEENS5_IJS18_SD_EEEEEEEvNS4_8identityES11_S1C_vS1D_EENS_8epilogue10collective18CollectiveEpilogueINS1F_23Sm100TmaWarpSpecializedILi3ELi2ELi16ELb1ELb0EEEJNS5_IJSH_SH_SG_EEENS5_IJNST_ISH_SD_EENST_INS5_IJNSA_ILi16EEESC_EEENS5_IJSD_S18_EEEEEEEEfSJ_fSJ_NS1F_6fusion15FusionCallbacksIS1J_NS1R_17LinearCombinationIffffLNS_15FloatRoundStyleE2EEES1K_S1Q_JEEENS4_5SM1004TMEM4LOAD26SM100_TMEM_LOAD_32dp32b16xENS4_13SM90_TMA_LOADENS12_INS13_ILi2ELi4ELi3EEES16_NST_INS5_IJS17_S1M_EEENS5_IJS1M_SD_EEEEEEENS4_39AutoVectorizingCopyWithAssumedAlignmentILi128EEENS4_14SM90_TMA_STOREES26_S28_S28_EEEvvEEEEvNT_6ParamsE:
        .type           _ZN7cutlass13device_kernelINS_4gemm6kernel13GemmUniversalIN4cute5tupleIJiiiiEEENS1_10collective13CollectiveMmaINS1_35MainloopSm100TmaUmmaWarpSpecializedILi4ELi2ELi4ENS5_IJNS4_1CILi4EEENSA_ILi2EEENSA_ILi1EEEEEEEENS5_IJNSA_ILi128EEENSA_ILi64EEESG_EEEfNS5_IJlSD_lEEEfSJ_NS4_8TiledMMAINS4_8MMA_AtomIJNS4_23SM100_MMA_TF32_2x1SM_SSINS_10tfloat32_tESN_fLi128ELi64ELNS4_4UMMA5MajorE0ELSP_0ELNSO_7ScaleInE0ELSQ_0EEEEEENS4_6LayoutINS5_IJSD_SD_SD_EEENS5_IJNSA_ILi0EEESV_SV_EEEEENS5_IJNS4_10UnderscoreESY_SY_EEEEENS4_28SM100_TMA_2SM_LOAD_MULTICASTENS4_14ComposedLayoutINS4_7SwizzleILi3ELi4ELi3EEENS4_18smem_ptr_flag_bitsILi32EEENST_INS5_IJNSA_ILi8EEENSA_ILi32EEEEEENS5_IJS18_SD_EEEEEEEvNS4_8identityES11_S1C_vS1D_EENS_8epilogue10collective18CollectiveEpilogueINS1F_23Sm100TmaWarpSpecializedILi3ELi2ELi16ELb1ELb0EEEJNS5_IJSH_SH_SG_EEENS5_IJNST_ISH_SD_EENST_INS5_IJNSA_ILi16EEESC_EEENS5_IJSD_S18_EEEEEEEEfSJ_fSJ_NS1F_6fusion15FusionCallbacksIS1J_NS1R_17LinearCombinationIffffLNS_15FloatRoundStyleE2EEES1K_S1Q_JEEENS4_5SM1004TMEM4LOAD26SM100_TMEM_LOAD_32dp32b16xENS4_13SM90_TMA_LOADENS12_INS13_ILi2ELi4ELi3EEES16_NST_INS5_IJS17_S1M_EEENS5_IJS1M_SD_EEEEEEENS4_39AutoVectorizingCopyWithAssumedAlignmentILi128EEENS4_14SM90_TMA_STOREES26_S28_S28_EEEvvEEEEvNT_6ParamsE,@function
        .size           _ZN7cutlass13device_kernelINS_4gemm6kernel13GemmUniversalIN4cute5tupleIJiiiiEEENS1_10collective13CollectiveMmaINS1_35MainloopSm100TmaUmmaWarpSpecializedILi4ELi2ELi4ENS5_IJNS4_1CILi4EEENSA_ILi2EEENSA_ILi1EEEEEEEENS5_IJNSA_ILi128EEENSA_ILi64EEESG_EEEfNS5_IJlSD_lEEEfSJ_NS4_8TiledMMAINS4_8MMA_AtomIJNS4_23SM100_MMA_TF32_2x1SM_SSINS_10tfloat32_tESN_fLi128ELi64ELNS4_4UMMA5MajorE0ELSP_0ELNSO_7ScaleInE0ELSQ_0EEEEEENS4_6LayoutINS5_IJSD_SD_SD_EEENS5_IJNSA_ILi0EEESV_SV_EEEEENS5_IJNS4_10UnderscoreESY_SY_EEEEENS4_28SM100_TMA_2SM_LOAD_MULTICASTENS4_14ComposedLayoutINS4_7SwizzleILi3ELi4ELi3EEENS4_18smem_ptr_flag_bitsILi32EEENST_INS5_IJNSA_ILi8EEENSA_ILi32EEEEEENS5_IJS18_SD_EEEEEEEvNS4_8identityES11_S1C_vS1D_EENS_8epilogue10collective18CollectiveEpilogueINS1F_23Sm100TmaWarpSpecializedILi3ELi2ELi16ELb1ELb0EEEJNS5_IJSH_SH_SG_EEENS5_IJNST_ISH_SD_EENST_INS5_IJNSA_ILi16EEESC_EEENS5_IJSD_S18_EEEEEEEEfSJ_fSJ_NS1F_6fusion15FusionCallbacksIS1J_NS1R_17LinearCombinationIffffLNS_15FloatRoundStyleE2EEES1K_S1Q_JEEENS4_5SM1004TMEM4LOAD26SM100_TMEM_LOAD_32dp32b16xENS4_13SM90_TMA_LOADENS12_INS13_ILi2ELi4ELi3EEES16_NST_INS5_IJS17_S1M_EEENS5_IJS1M_SD_EEEEEEENS4_39AutoVectorizingCopyWithAssumedAlignmentILi128EEENS4_14SM90_TMA_STOREES26_S28_S28_EEEvvEEEEvNT_6ParamsE,(.L_x_179 - _ZN7cutlass13device_kernelINS_4gemm6kernel13GemmUniversalIN4cute5tupleIJiiiiEEENS1_10collective13CollectiveMmaINS1_35MainloopSm100TmaUmmaWarpSpecializedILi4ELi2ELi4ENS5_IJNS4_1CILi4EEENSA_ILi2EEENSA_ILi1EEEEEEEENS5_IJNSA_ILi128EEENSA_ILi64EEESG_EEEfNS5_IJlSD_lEEEfSJ_NS4_8TiledMMAINS4_8MMA_AtomIJNS4_23SM100_MMA_TF32_2x1SM_SSINS_10tfloat32_tESN_fLi128ELi64ELNS4_4UMMA5MajorE0ELSP_0ELNSO_7ScaleInE0ELSQ_0EEEEEENS4_6LayoutINS5_IJSD_SD_SD_EEENS5_IJNSA_ILi0EEESV_SV_EEEEENS5_IJNS4_10UnderscoreESY_SY_EEEEENS4_28SM100_TMA_2SM_LOAD_MULTICASTENS4_14ComposedLayoutINS4_7SwizzleILi3ELi4ELi3EEENS4_18smem_ptr_flag_bitsILi32EEENST_INS5_IJNSA_ILi8EEENSA_ILi32EEEEEENS5_IJS18_SD_EEEEEEEvNS4_8identityES11_S1C_vS1D_EENS_8epilogue10collective18CollectiveEpilogueINS1F_23Sm100TmaWarpSpecializedILi3ELi2ELi16ELb1ELb0EEEJNS5_IJSH_SH_SG_EEENS5_IJNST_ISH_SD_EENST_INS5_IJNSA_ILi16EEESC_EEENS5_IJSD_S18_EEEEEEEEfSJ_fSJ_NS1F_6fusion15FusionCallbacksIS1J_NS1R_17LinearCombinationIffffLNS_15FloatRoundStyleE2EEES1K_S1Q_JEEENS4_5SM1004TMEM4LOAD26SM100_TMEM_LOAD_32dp32b16xENS4_13SM90_TMA_LOADENS12_INS13_ILi2ELi4ELi3EEES16_NST_INS5_IJS17_S1M_EEENS5_IJS1M_SD_EEEEEEENS4_39AutoVectorizingCopyWithAssumedAlignmentILi128EEENS4_14SM90_TMA_STOREES26_S28_S28_EEEvvEEEEvNT_6ParamsE)
        .other          _ZN7cutlass13device_kernelINS_4gemm6kernel13GemmUniversalIN4cute5tupleIJiiiiEEENS1_10collective13CollectiveMmaINS1_35MainloopSm100TmaUmmaWarpSpecializedILi4ELi2ELi4ENS5_IJNS4_1CILi4EEENSA_ILi2EEENSA_ILi1EEEEEEEENS5_IJNSA_ILi128EEENSA_ILi64EEESG_EEEfNS5_IJlSD_lEEEfSJ_NS4_8TiledMMAINS4_8MMA_AtomIJNS4_23SM100_MMA_TF32_2x1SM_SSINS_10tfloat32_tESN_fLi128ELi64ELNS4_4UMMA5MajorE0ELSP_0ELNSO_7ScaleInE0ELSQ_0EEEEEENS4_6LayoutINS5_IJSD_SD_SD_EEENS5_IJNSA_ILi0EEESV_SV_EEEEENS5_IJNS4_10UnderscoreESY_SY_EEEEENS4_28SM100_TMA_2SM_LOAD_MULTICASTENS4_14ComposedLayoutINS4_7SwizzleILi3ELi4ELi3EEENS4_18smem_ptr_flag_bitsILi32EEENST_INS5_IJNSA_ILi8EEENSA_ILi32EEEEEENS5_IJS18_SD_EEEEEEEvNS4_8identityES11_S1C_vS1D_EENS_8epilogue10collective18CollectiveEpilogueINS1F_23Sm100TmaWarpSpecializedILi3ELi2ELi16ELb1ELb0EEEJNS5_IJSH_SH_SG_EEENS5_IJNST_ISH_SD_EENST_INS5_IJNSA_ILi16EEESC_EEENS5_IJSD_S18_EEEEEEEEfSJ_fSJ_NS1F_6fusion15FusionCallbacksIS1J_NS1R_17LinearCombinationIffffLNS_15FloatRoundStyleE2EEES1K_S1Q_JEEENS4_5SM1004TMEM4LOAD26SM100_TMEM_LOAD_32dp32b16xENS4_13SM90_TMA_LOADENS12_INS13_ILi2ELi4ELi3EEES16_NST_INS5_IJS17_S1M_EEENS5_IJS1M_SD_EEEEEEENS4_39AutoVectorizingCopyWithAssumedAlignmentILi128EEENS4_14SM90_TMA_STOREES26_S28_S28_EEEvvEEEEvNT_6ParamsE,@"STO_CUDA_ENTRY STV_DEFAULT"
_ZN7cutlass13device_kernelINS_4gemm6kernel13GemmUniversalIN4cute5tupleIJiiiiEEENS1_10collective13CollectiveMmaINS1_35MainloopSm100TmaUmmaWarpSpecializedILi4ELi2ELi4ENS5_IJNS4_1CILi4EEENSA_ILi2EEENSA_ILi1EEEEEEEENS5_IJNSA_ILi128EEENSA_ILi64EEESG_EEEfNS5_IJlSD_lEEEfSJ_NS4_8TiledMMAINS4_8MMA_AtomIJNS4_23SM100_MMA_TF32_2x1SM_SSINS_10tfloat32_tESN_fLi128ELi64ELNS4_4UMMA5MajorE0ELSP_0ELNSO_7ScaleInE0ELSQ_0EEEEEENS4_6LayoutINS5_IJSD_SD_SD_EEENS5_IJNSA_ILi0EEESV_SV_EEEEENS5_IJNS4_10UnderscoreESY_SY_EEEEENS4_28SM100_TMA_2SM_LOAD_MULTICASTENS4_14ComposedLayoutINS4_7SwizzleILi3ELi4ELi3EEENS4_18smem_ptr_flag_bitsILi32EEENST_INS5_IJNSA_ILi8EEENSA_ILi32EEEEEENS5_IJS18_SD_EEEEEEEvNS4_8identityES11_S1C_vS1D_EENS_8epilogue10collective18CollectiveEpilogueINS1F_23Sm100TmaWarpSpecializedILi3ELi2ELi16ELb1ELb0EEEJNS5_IJSH_SH_SG_EEENS5_IJNST_ISH_SD_EENST_INS5_IJNSA_ILi16EEESC_EEENS5_IJSD_S18_EEEEEEEEfSJ_fSJ_NS1F_6fusion15FusionCallbacksIS1J_NS1R_17LinearCombinationIffffLNS_15FloatRoundStyleE2EEES1K_S1Q_JEEENS4_5SM1004TMEM4LOAD26SM100_TMEM_LOAD_32dp32b16xENS4_13SM90_TMA_LOADENS12_INS13_ILi2ELi4ELi3EEES16_NST_INS5_IJS17_S1M_EEENS5_IJS1M_SD_EEEEEEENS4_39AutoVectorizingCopyWithAssumedAlignmentILi128EEENS4_14SM90_TMA_STOREES26_S28_S28_EEEvvEEEEvNT_6ParamsE:
[----:B------:R-:W1:Y:S01]  /*0000*/  LDC R1, c[0x0][0x37c] ;  /* 0x0000df00ff017b82 */ /* 0x000e620000000800 */
[----:B------:R-:W2:Y:S01]  /*0010*/  S2R R62, SR_TID.X ;  /* 0x00000000003e7919 */ /* 0x000ea20000002100 */
[----:B------:R-:W3:Y:S06]  /*0020*/  LDCU.64 UR8, c[0x0][0x890] ;  /* 0x00011200ff0877ac */ /* 0x000eec0008000a00 */
[----:B------:R-:W4:Y:S01]  /*0030*/  S2UR UR4, SR_CgaCtaId ;  /* 0x00000000000479c3 */ /* 0x000f220000008800 */
[----:B------:R-:W-:Y:S02]  /*0040*/  PRMT R27, RZ, 0x7610, R27 ;  /* 0x00007610ff1b7816 */ /* 0x000fe4000000001b */
[----:B------:R-:W-:-:S02]  /*0050*/  ELECT P0, URZ, PT ;  /* 0x0000000000ff782f */ /* 0x000fc40003800000 */
[----:B---3--:R-:W-:-:S04]  /*0060*/  ISETP.NE.U32.AND P1, PT, RZ, UR8, PT ;  /* 0x00000008ff007c0c */ /* 0x008fc8000bf25070 */
[----:B------:R-:W-:Y:S01]  /*0070*/  ISETP.NE.AND.EX P2, PT, RZ, UR9, PT, P1 ;  /* 0x00000009ff007c0c */ /* 0x000fe2000bf45310 */
[----:B----4-:R-:W-:Y:S01]  /*0080*/  IMAD.U32 R59, RZ, RZ, UR4 ;  /* 0x00000004ff3b7e24 */ /* 0x010fe2000f8e00ff */
[----:B------:R-:W-:Y:S02]  /*0090*/  ULOP3.LUT UR5, UR4, 0x1, URZ, 0xc0, !UPT ;  /* 0x0000000104057892 */ /* 0x000fe4000f8ec0ff */
[----:B------:R-:W-:Y:S01]  /*00a0*/  ULOP3.LUT UR4, UR4, 0x1, URZ, 0x3c, !UPT ;  /* 0x0000000104047892 */ /* 0x000fe2000f8e3cff */
[----:B--2---:R-:W-:-:S03]  /*00b0*/  SHF.R.U32.HI R56, RZ, 0x5, R62 ;  /* 0x00000005ff387819 */ /* 0x004fc6000001163e */
[----:B------:R-:W-:Y:S02]  /*00c0*/  IMAD.U32 R2, RZ, RZ, UR5 ;  /* 0x00000005ff027e24 */ /* 0x000fe4000f8e00ff */
[----:B------:R-:W2:Y:S02]  /*00d0*/  SHFL.IDX PT, R0, R56, RZ, 0x1f ;  /* 0x00001fff38007589 */ /* 0x000ea400000e0000 */
[----:B--2---:R-:W-:Y:S01]  /*00e0*/  R2UR UR24, R0 ;  /* 0x00000000001872ca */ /* 0x004fe200000e0000 */
[----:B------:R-:W-:Y:S01]  /*00f0*/  IMAD.U32 R0, RZ, RZ, UR4 ;  /* 0x00000004ff007e24 */ /* 0x000fe2000f8e00ff */
[----:B-1----:R-:W-:-:S13]  /*0100*/  @P2 BRA `(.L_x_0) ;  /* 0x0000000000302947 */ /* 0x002fda0003800000 */
[----:B------:R-:W1:Y:S02]  /*0110*/  LDCU.64 UR4, c[0x0][0x888] ;  /* 0x00011100ff0477ac */ /* 0x000e640008000a00 */
[----:B-1----:R-:W-:-:S04]  /*0120*/  UISETP.NE.U32.AND UP0, UPT, UR4, URZ, UPT ;  /* 0x000000ff0400728c */ /* 0x002fc8000bf05070 */
[----:B------:R-:W-:-:S09]  /*0130*/  UISETP.NE.AND.EX UP0, UPT, UR5, URZ, UPT, UP0 ;  /* 0x000000ff0500728c */ /* 0x000fd2000bf05300 */
[----:B------:R-:W-:Y:S05]  /*0140*/  BRA.U !UP0, `(.L_x_1) ;  /* 0x0000000108147547 */ /* 0x000fea000b800000 */
[----:B------:R-:W1:Y:S01]  /*0150*/  LDC.64 R26, c[0x0][0x888] ;  /* 0x00022200ff1a7b82 */ /* 0x000e620000000a00 */
[----:B------:R-:W1:Y:S02]  /*0160*/  LDCU.64 UR4, c[0x0][0x358] ;  /* 0x00006b00ff0477ac */ /* 0x000e640008000a00 */
[----:B-1----:R1:W5:Y:S02]  /*0170*/  LDG.E R26, desc[UR4][R26.64] ;  /* 0x000000041a1a7981 */ /* 0x002364000c1e1900 */
[----:B-1----:R-:W-:Y:S01]  /*0180*/  HFMA2 R27, -RZ, RZ, 0, 5.9604644775390625e-08 ;  /* 0x00000001ff1b7431 */ /* 0x002fe200000001ff */
[----:B------:R-:W-:Y:S05]  /*0190*/  BRA `(.L_x_0) ;  /* 0x00000000000c7947 */ /* 0x000fea0003800000 */
.L_x_1:
[----:B------:R-:W1:Y:S01]  /*01a0*/  LDCU UR4, c[0x0][0x880] ;  /* 0x00011000ff0477ac */ /* 0x000e620008000800 */
[----:B------:R-:W-:Y:S01]  /*01b0*/  HFMA2 R27, -RZ, RZ, 0, 5.9604644775390625e-08 ;  /* 0x00000001ff1b7431 */ /* 0x000fe200000001ff */
[----:B-1----:R-:W-:-:S07]  /*01c0*/  MOV R26, UR4 ;  /* 0x00000004001a7c02 */ /* 0x002fce0008000f00 */
.L_x_0:
[----:B------:R-:W1:Y:S02]  /*01d0*/  LDCU.64 UR4, c[0x0][0x8b0] ;  /* 0x00011600ff0477ac */ /* 0x000e640008000a00 */
[----:B-1----:R-:W-:-:S04]  /*01e0*/  UISETP.NE.U32.AND UP0, UPT, UR4, URZ, UPT ;  /* 0x000000ff0400728c */ /* 0x002fc8000bf05070 */
[----:B------:R-:W-:-:S09]  /*01f0*/  UISETP.NE.AND.EX UP0, UPT, UR5, URZ, UPT, UP0 ;  /* 0x000000ff0500728c */ /* 0x000fd2000bf05300 */
[----:B------:R-:W-:Y:S05]  /*0200*/  BRA.U UP0, `(.L_x_2) ;  /* 0x0000000100287547 */ /* 0x000fea000b800000 */
[----:B------:R-:W1:Y:S02]  /*0210*/  LDCU.64 UR4, c[0x0][0x8a8] ;  /* 0x00011500ff0477ac */ /* 0x000e640008000a00 */
[----:B-1----:R-:W-:-:S04]  /*0220*/  UISETP.NE.U32.AND UP0, UPT, UR4, URZ, UPT ;  /* 0x000000ff0400728c */ /* 0x002fc8000bf05070 */
[----:B------:R-:W-:-:S09]  /*0230*/  UISETP.NE.AND.EX UP0, UPT, UR5, URZ, UPT, UP0 ;  /* 0x000000ff0500728c */ /* 0x000fd2000bf05300 */
[----:B------:R-:W-:Y:S05]  /*0240*/  BRA.U !UP0, `(.L_x_3) ;  /* 0x0000000108107547 */ /* 0x000fea000b800000 */
[----:B------:R-:W1:Y:S01]  /*0250*/  LDC.64 R24, c[0x0][0x8a8] ;  /* 0x00022a00ff187b82 */ /* 0x000e620000000a00 */
[----:B------:R-:W1:Y:S02]  /*0260*/  LDCU.64 UR4, c[0x0][0x358] ;  /* 0x00006b00ff0477ac */ /* 0x000e640008000a00 */
[----:B-1----:R1:W5:Y:S01]  /*0270*/  LDG.E R24, desc[UR4][R24.64] ;  /* 0x0000000418187981 */ /* 0x002362000c1e1900 */
[----:B------:R-:W-:Y:S05]  /*0280*/  BRA `(.L_x_2) ;  /* 0x0000000000087947 */ /* 0x000fea0003800000 */
.L_x_3:
[----:B------:R-:W1:Y:S02]  /*0290*/  LDCU UR4, c[0x0][0x8a0] ;  /* 0x00011400ff0477ac */ /* 0x000e640008000800 */
[----:B-1----:R-:W-:Y:S02]  /*02a0*/  MOV R24, UR4 ;  /* 0x0000000400187c02 */ /* 0x002fe40008000f00 */
.L_x_2:
[----:B------:R-:W-:Y:S01]  /*02b0*/  IMAD.U32 R3, RZ, RZ, UR24 ;  /* 0x00000018ff037e24 */ /* 0x000fe2000f8e00ff */
[----:B------:R-:W-:Y:S04]  /*02c0*/  BSSY.RECONVERGENT B0, `(.L_x_4) ;  /* 0x000000c000007945 */ /* 0x000fe80003800200 */
[C---:B------:R-:W-:Y:S02]  /*02d0*/  ISETP.NE.OR P3, PT, R3.reuse, 0x1, !P0 ;  /* 0x000000010300780c */ /* 0x040fe40004765670 */
[----:B------:R-:W-:-:S11]  /*02e0*/  ISETP.NE.OR P2, PT, R3, 0x3, !P0 ;  /* 0x000000030300780c */ /* 0x000fd60004745670 */
[----:B------:R-:W-:Y:S05]  /*02f0*/  @P3 BRA `(.L_x_5) ;  /* 0x0000000000203947 */ /* 0x000fea0003800000 */
[----:B------:R-:W2:Y:S02]  /*0300*/  LDCU.64 UR4, c[0x0][0x348] ;  /* 0x00006900ff0477ac */ /* 0x000ea40008000a00 */
[----:B--2---:R-:W-:Y:S02]  /*0310*/  UIADD3 UR6, UP1, UPT, UR4, 0x80, URZ ;  /* 0x0000008004067890 */ /* 0x004fe4000ff3e0ff */
[----:B------:R-:W-:Y:S02]  /*0320*/  UIADD3 UR4, UP0, UPT, UR4, 0x180, URZ ;  /* 0x0000018004047890 */ /* 0x000fe4000ff1e0ff */
[----:B------:R-:W-:Y:S02]  /*0330*/  UIADD3.X UR7, UPT, UPT, URZ, UR5, URZ, UP1, !UPT ;  /* 0x00000005ff077290 */ /* 0x000fe40008ffe4ff */
[----:B------:R-:W-:-:S07]  /*0340*/  UIADD3.X UR5, UPT, UPT, URZ, UR5, URZ, UP0, !UPT ;  /* 0x00000005ff057290 */ /* 0x000fce00087fe4ff */
[----:B------:R2:W-:Y:S02]  /*0350*/  UTMACCTL.PF [UR6] ;  /* 0x00000000060079b9 */ /* 0x0005e40008040000 */
[----:B------:R2:W-:Y:S02]  /*0360*/  UTMACCTL.PF [UR4] ;  /* 0x00000000040079b9 */ /* 0x0005e40008040000 */
[----:B--2---:R-:W-:Y:S01]  /*0370*/  NOP ;  /* 0x0000000000007918 */ /* 0x004fe20000000000 */
.L_x_5:
[----:B------:R-:W-:Y:S05]  /*0380*/  BSYNC.RECONVERGENT B0 ;  /* 0x0000000000007941 */ /* 0x000fea0003800200 */
.L_x_4:
[----:B------:R-:W-:Y:S04]  /*0390*/  BSSY.RECONVERGENT B0, `(.L_x_6) ;  /* 0x000000a000007945 */ /* 0x000fe80003800200 */
        /* <DEDUP_REMOVED lines=9> */
.L_x_7:
[----:B------:R-:W-:Y:S05]  /*0430*/  BSYNC.RECONVERGENT B0 ;  /* 0x0000000000007941 */ /* 0x000fea0003800200 */
.L_x_6:
[----:B------:R-:W2:Y:S01]  /*0440*/  LDCU.64 UR4, c[0x0][0x888] ;  /* 0x00011100ff0477ac */ /* 0x000ea20008000a00 */
[----:B------:R-:W-:Y:S01]  /*0450*/  ISETP.NE.AND.EX P1, PT, RZ, UR9, PT, P1 ;  /* 0x00000009ff007c0c */ /* 0x000fe2000bf25310 */
[----:B------:R-:W-:Y:S01]  /*0460*/  UPLOP3.LUT UP5, UPT, UPT, UPT, UPT, 0x80, 0x8 ;  /* 0x000000000008789c */ /* 0x000fe20003faf070 */
[----:B--2---:R-:W-:-:S04]  /*0470*/  ISETP.NE.U32.AND P2, PT, RZ, UR4, PT ;  /* 0x00000004ff007c0c */ /* 0x004fc8000bf45070 */
[----:B------:R-:W-:-:S13]  /*0480*/  ISETP.NE.AND.EX P2, PT, RZ, UR5, PT, P2 ;  /* 0x00000005ff007c0c */ /* 0x000fda000bf45320 */
[----:B------:R-:W-:Y:S05]  /*0490*/  @P2 BRA P1, `(.L_x_8) ;  /* 0x0000000000282947 */ /* 0x000fea0000800000 */
[----:B------:R-:W-:Y:S01]  /*04a0*/  UISETP.NE.U32.AND UP0, UPT, UR8, URZ, UPT ;  /* 0x000000ff0800728c */ /* 0x000fe2000bf05070 */
[----:B-----5:R-:W-:Y:S01]  /*04b0*/  FSETP.NEU.AND P1, PT, R26, RZ, PT ;  /* 0x000000ff1a00720b */ /* 0x020fe20003f2d000 */
[----:B------:R-:W-:Y:S02]  /*04c0*/  UISETP.NE.U32.AND UP2, UPT, UR4, URZ, UPT ;  /* 0x000000ff0400728c */ /* 0x000fe4000bf45070 */
[----:B------:R-:W-:Y:S02]  /*04d0*/  UISETP.NE.AND.EX UP1, UPT, UR9, URZ, UPT, UP0 ;  /* 0x000000ff0900728c */ /* 0x000fe4000bf25300 */
[----:B------:R-:W-:-:S04]  /*04e0*/  UISETP.NE.AND.EX UP0, UPT, UR5, URZ, UPT, UP2 ;  /* 0x000000ff0500728c */ /* 0x000fc8000bf05320 */
[----:B------:R-:W-:-:S04]  /*04f0*/  USEL UR4, URZ, 0xffffffff, UP0 ;  /* 0xffffffffff047887 */ /* 0x000fc80008000000 */
[----:B------:R-:W-:Y:S01]  /*0500*/  VOTEU.ANY UP0, P1 ;  /* 0x0000000000ff7886 */ /* 0x000fe20000800100 */
[----:B------:R-:W-:-:S04]  /*0510*/  @!UP1 USEL UR4, URZ, 0xffffffff, UP0 ;  /* 0xffffffffff049887 */ /* 0x000fc80008000000 */
[----:B------:R-:W-:-:S04]  /*0520*/  ULOP3.LUT UR4, UR4, 0x1, URZ, 0xc0, !UPT ;  /* 0x0000000104047892 */ /* 0x000fc8000f8ec0ff */
[----:B------:R-:W-:-:S11]  /*0530*/  UISETP.NE.U32.AND UP5, UPT, UR4, 0x1, UPT ;  /* 0x000000010400788c */ /* 0x000fd6000bfa5070 */
.L_x_8:
[----:B------:R-:W2:Y:S01]  /*0540*/  SHFL.IDX PT, R3, R56, RZ, 0x1f ;  /* 0x00001fff38037589 */ /* 0x000ea200000e0000 */
[----:B------:R-:W-:Y:S01]  /*0550*/  R2UR UR4, R2 ;  /* 0x00000000020472ca */ /* 0x000fe200000e0000 */
[----:B------:R-:W-:-:S04]  /*0560*/  UISETP.NE.AND UP0, UPT, UR24, 0x2, UPT ;  /* 0x000000021800788c */ /* 0x000fc8000bf05270 */
[----:B------:R-:W-:-:S08]  /*0570*/  USEL UR53, URZ, 0x1, UP0 ;  /* 0x00000001ff357887 */ /* 0x000fd00008000000 */
[----:B------:R-:W-:-:S06]  /*0580*/  UISETP.EQ.AND UP1, UPT, UR4, URZ, !UP0 ;  /* 0x000000ff0400728c */ /* 0x000fcc000c722270 */
[----:B------:R-:W-:Y:S02]  /*0590*/  PLOP3.LUT P4, PT, P0, PT, UP1, 0x80, 0x8 ;  /* 0x000000000008781c */ /* 0x000fe4000078f018 */
[----:B--2---:R-:W-:-:S13]  /*05a0*/  ISETP.NE.AND P1, PT, R3, RZ, PT ;  /* 0x000000ff0300720c */ /* 0x004fda0003f25270 */
[----:B------:R-:W-:Y:S05]  /*05b0*/  @P1 BRA `(.L_x_9) ;  /* 0x0000000000581947 */ /* 0x000fea0003800000 */
[----:B------:R-:W-:Y:S01]  /*05c0*/  R2UR UR5, R59 ;  /* 0x000000003b0572ca */ /* 0x000fe200000e0000 */
[----:B------:R-:W-:Y:S01]  /*05d0*/  UMOV UR4, 0x400 ;  /* 0x0000040000047882 */ /* 0x000fe20000000000 */
[----:B------:R-:W-:Y:S01]  /*05e0*/  UMOV UR8, 0x1 ;  /* 0x0000000100087882 */ /* 0x000fe20000000000 */
[----:B------:R-:W-:Y:S01]  /*05f0*/  UMOV UR6, 0x3 ;  /* 0x0000000300067882 */ /* 0x000fe20000000000 */
[----:B------:R-:W-:-:S04]  /*0600*/  UIADD3 UR8, UPT, UPT, -UR8, 0x100000, URZ ;  /* 0x0010000008087890 */ /* 0x000fc8000fffe1ff */
[----:B------:R-:W-:Y:S02]  /*0610*/  USHF.L.U32 UR9, UR8, 0xb, URZ ;  /* 0x0000000b08097899 */ /* 0x000fe400080006ff */
[----:B------:R-:W-:Y:S02]  /*0620*/  USHF.L.U32 UR8, UR8, 0x1, URZ ;  /* 0x0000000108087899 */ /* 0x000fe400080006ff */
[----:B------:R-:W-:-:S04]  /*0630*/  UIADD3 UR6, UPT, UPT, -UR6, 0x100000, URZ ;  /* 0x0010000006067890 */ /* 0x000fc8000fffe1ff */
[----:B------:R-:W-:Y:S02]  /*0640*/  USHF.L.U32 UR7, UR6, 0xb, URZ ;  /* 0x0000000b06077899 */ /* 0x000fe400080006ff */
[----:B------:R-:W-:Y:S01]  /*0650*/  USHF.L.U32 UR6, UR6, 0x1, URZ ;  /* 0x0000000106067899 */ /* 0x000fe200080006ff */
[----:B------:R-:W-:Y:S01]  /*0660*/  ELECT P1, URZ, PT ;  /* 0x0000000000ff782f */ /* 0x000fe20003820000 */
[----:B------:R-:W-:Y:S01]  /*0670*/  ULEA UR4, UR5, UR4, 0x18 ;  /* 0x0000000405047291 */ /* 0x000fe2000f8ec0ff */
[----:B------:R-:W2:Y:S11]  /*0680*/  FENCE.VIEW.ASYNC.S ;  /* 0x00000000000073c6 */ /* 0x000eb60000000000 */
[----:B--2---:R2:W3:Y:S01]  /*0690*/  SYNCS.EXCH.64 URZ, [UR4], UR8 ;  /* 0x0000000804ff75b2 */ /* 0x0044e20008000100 */
[----:B------:R2:W4:Y:S01]  /*06a0*/  SYNCS.EXCH.64 URZ, [UR4+0x20], UR6 ;  /* 0x0000200604ff75b2 */ /* 0x0005220008000100 */
[----:B------:R2:W1:Y:S01]  /*06b0*/  SYNCS.EXCH.64 URZ, [UR4+0x8], UR8 ;  /* 0x0000080804ff75b2 */ /* 0x0004620008000100 */
[----:B------:R2:W1:Y:S01]  /*06c0*/  SYNCS.EXCH.64 URZ, [UR4+0x28], UR6 ;  /* 0x0000280604ff75b2 */ /* 0x0004620008000100 */
[----:B------:R2:W1:Y:S01]  /*06d0*/  SYNCS.EXCH.64 URZ, [UR4+0x10], UR8 ;  /* 0x0000100804ff75b2 */ /* 0x0004620008000100 */
[----:B------:R2:W1:Y:S01]  /*06e0*/  SYNCS.EXCH.64 URZ, [UR4+0x30], UR6 ;  /* 0x0000300604ff75b2 */ /* 0x0004620008000100 */
[----:B------:R2:W1:Y:S01]  /*06f0*/  SYNCS.EXCH.64 URZ, [UR4+0x18], UR8 ;  /* 0x0000180804ff75b2 */ /* 0x0004620008000100 */
[----:B------:R2:W1:Y:S01]  /*0700*/  SYNCS.EXCH.64 URZ, [UR4+0x38], UR6 ;  /* 0x0000380604ff75b2 */ /* 0x0004620008000100 */
[----:B------:R-:W-:Y:S01]  /*0710*/  NOP ;  /* 0x0000000000007918 */ /* 0x000fe20000000000 */
.L_x_9:
[----:B------:R-:W2:Y:S01]  /*0720*/  SHFL.IDX PT, R3, R56, RZ, 0x1f ;  /* 0x00001fff38037589 */ /* 0x000ea200000e0000 */
[----:B------:R-:W-:Y:S01]  /*0730*/  NOP ;  /* 0x0000000000007918 */ /* 0x000fe20000000000 */
[----:B--2---:R-:W-:-:S13]  /*0740*/  ISETP.NE.AND P1, PT, R3, 0x1, PT ;  /* 0x000000010300780c */ /* 0x004fda0003f25270 */
        /* <DEDUP_REMOVED lines=14> */
[----:B--2---:R2:W1:Y:S01]  /*0830*/  SYNCS.EXCH.64 URZ, [UR4+0x40], UR8 ;  /* 0x0000400804ff75b2 */ /* 0x0044620008000100 */
[----:B------:R2:W1:Y:S01]  /*0840*/  SYNCS.EXCH.64 URZ, [UR4+0x58], UR6 ;  /* 0x0000580604ff75b2 */ /* 0x0004620008000100 */
[----:B------:R2:W1:Y:S01]  /*0850*/  SYNCS.EXCH.64 URZ, [UR4+0x48], UR8 ;  /* 0x0000480804ff75b2 */ /* 0x0004620008000100 */
[----:B------:R2:W1:Y:S01]  /*0860*/  SYNCS.EXCH.64 URZ, [UR4+0x60], UR6 ;  /* 0x0000600604ff75b2 */ /* 0x0004620008000100 */
[----:B------:R2:W1:Y:S01]  /*0870*/  SYNCS.EXCH.64 URZ, [UR4+0x50], UR8 ;  /* 0x0000500804ff75b2 */ /* 0x0004620008000100 */
[----:B------:R2:W1:Y:S01]  /*0880*/  SYNCS.EXCH.64 URZ, [UR4+0x68], UR6 ;  /* 0x0000680604ff75b2 */ /* 0x0004620008000100 */
[----:B------:R-:W-:Y:S01]  /*0890*/  NOP ;  /* 0x0000000000007918 */ /* 0x000fe20000000000 */
.L_x_10:
[----:B------:R-:W3:Y:S01]  /*08a0*/  SHFL.IDX PT, R3, R56, RZ, 0x1f ;  /* 0x00001fff38037589 */ /* 0x000ee200000e0000 */
[----:B------:R-:W-:Y:S01]  /*08b0*/  NOP ;  /* 0x0000000000007918 */ /* 0x000fe20000000000 */
[----:B---3--:R-:W-:-:S13]  /*08c0*/  ISETP.NE.AND P1, PT, R3, 0x3, PT ;  /* 0x000000030300780c */ /* 0x008fda0003f25270 */
[----:B------:R-:W-:Y:S05]  /*08d0*/  @P1 BRA `(.L_x_11) ;  /* 0x0000000000301947 */ /* 0x000fea0003800000 */
[----:B------:R-:W-:Y:S01]  /*08e0*/  R2UR UR5, R59 ;  /* 0x000000003b0572ca */ /* 0x000fe200000e0000 */
[----:B--2---:R-:W-:Y:S01]  /*08f0*/  UMOV UR6, 0x400 ;  /* 0x0000040000067882 */ /* 0x004fe20000000000 */
[----:B------:R-:W-:Y:S01]  /*0900*/  UMOV UR4, 0x20 ;  /* 0x0000002000047882 */ /* 0x000fe20000000000 */
[----:B------:R-:W-:-:S10]  /*0910*/  ELECT P1, URZ, PT ;  /* 0x0000000000ff782f */ /* 0x000fd40003820000 */
[----:B------:R-:W-:Y:S02]  /*0920*/  ULEA UR6, UR5, UR6, 0x18 ;  /* 0x0000000605067291 */ /* 0x000fe4000f8ec0ff */
[----:B------:R-:W-:-:S04]  /*0930*/  UIADD3 UR4, UPT, UPT, -UR4, 0x100000, URZ ;  /* 0x0010000004047890 */ /* 0x000fc8000fffe1ff */
[----:B------:R-:W-:Y:S02]  /*0940*/  USHF.L.U32 UR5, UR4, 0xb, URZ ;  /* 0x0000000b04057899 */ /* 0x000fe400080006ff */
[----:B------:R-:W-:Y:S01]  /*0950*/  USHF.L.U32 UR4, UR4, 0x1, URZ ;  /* 0x0000000104047899 */ /* 0x000fe200080006ff */
[----:B------:R-:W2:Y:S11]  /*0960*/  FENCE.VIEW.ASYNC.S ;  /* 0x00000000000073c6 */ /* 0x000eb60000000000 */
[----:B--2---:R3:W2:Y:S01]  /*0970*/  SYNCS.EXCH.64 URZ, [UR6+0x70], UR4 ;  /* 0x0000700406ff75b2 */ /* 0x0046a20008000100 */
[----:B------:R3:W1:Y:S02]  /*0980*/  SYNCS.EXCH.64 URZ, [UR6+0x78], UR4 ;  /* 0x0000780406ff75b2 */ /* 0x0006640008000100 */
[----:B---3--:R-:W-:Y:S01]  /*0990*/  NOP ;  /* 0x0000000000007918 */ /* 0x008fe20000000000 */
.L_x_11:
[----:B------:R-:W3:Y:S01]  /*09a0*/  SHFL.IDX PT, R3, R56, RZ, 0x1f ;  /* 0x00001fff38037589 */ /* 0x000ee200000e0000 */
[----:B------:R-:W-:Y:S01]  /*09b0*/  NOP ;  /* 0x0000000000007918 */ /* 0x000fe20000000000 */
[----:B---3--:R-:W-:-:S13]  /*09c0*/  ISETP.NE.AND P1, PT, R3, 0x4, PT ;  /* 0x000000040300780c */ /* 0x008fda0003f25270 */
[----:B------:R-:W-:Y:S05]  /*09d0*/  @P1 BRA `(.L_x_12) ;  /* 0x00000000004c1947 */ /* 0x000fea0003800000 */
[----:B------:R-:W-:Y:S01]  /*09e0*/  R2UR UR5, R59 ;  /* 0x000000003b0572ca */ /* 0x000fe200000e0000 */
[----:B--2---:R-:W-:Y:S01]  /*09f0*/  UMOV UR4, 0x720 ;  /* 0x0000072000047882 */ /* 0x004fe20000000000 */
[----:B------:R-:W-:Y:S01]  /*0a00*/  UMOV UR6, 0x400 ;  /* 0x0000040000067882 */ /* 0x000fe20000000000 */
[----:B------:R-:W-:Y:S01]  /*0a10*/  USEL UR4, UR4, 0x620, UP5 ;  /* 0x0000062004047887 */ /* 0x000fe2000a800000 */
[----:B------:R-:W-:Y:S01]  /*0a20*/  UMOV UR8, 0x1 ;  /* 0x0000000100087882 */ /* 0x000fe20000000000 */
[----:B------:R-:W-:Y:S01]  /*0a30*/  ELECT P1, URZ, PT ;  /* 0x0000000000ff782f */ /* 0x000fe20003820000 */
[----:B------:R-:W-:-:S04]  /*0a40*/  UIADD3 UR8, UPT, UPT, -UR8, 0x100000, URZ ;  /* 0x0010000008087890 */ /* 0x000fc8000fffe1ff */
[----:B------:R-:W-:Y:S02]  /*0a50*/  USHF.L.U32 UR9, UR8, 0xb, URZ ;  /* 0x0000000b08097899 */ /* 0x000fe400080006ff */
[----:B------:R-:W-:Y:S02]  /*0a60*/  USHF.L.U32 UR8, UR8, 0x1, URZ ;  /* 0x0000000108087899 */ /* 0x000fe400080006ff */
[----:B------:R-:W-:Y:S02]  /*0a70*/  ULEA UR6, UR5, UR6, 0x18 ;  /* 0x0000000605067291 */ /* 0x000fe4000f8ec0ff */
[----:B------:R-:W-:-:S04]  /*0a80*/  UIADD3 UR4, UPT, UPT, -UR4, 0x100000, URZ ;  /* 0x0010000004047890 */ /* 0x000fc8000fffe1ff */
[----:B------:R-:W-:Y:S02]  /*0a90*/  USHF.L.U32 UR5, UR4, 0xb, URZ ;  /* 0x0000000b04057899 */ /* 0x000fe400080006ff */
[----:B------:R-:W-:Y:S01]  /*0aa0*/  USHF.L.U32 UR4, UR4, 0x1, URZ ;  /* 0x0000000104047899 */ /* 0x000fe200080006ff */
[----:B------:R-:W2:Y:S03]  /*0ab0*/  FENCE.VIEW.ASYNC.S ;  /* 0x00000000000073c6 */ /* 0x000ea60000000000 */
[----:B--2---:R3:W2:Y:S08]  /*0ac0*/  SYNCS.EXCH.64 URZ, [UR6+0x80], UR8 ;  /* 0x0000800806ff75b2 */ /* 0x0046b00008000100 */
[----:B------:R3:W1:Y:S01]  /*0ad0*/  SYNCS.EXCH.64 URZ, [UR6+0x90], UR4 ;  /* 0x0000900406ff75b2 */ /* 0x0006620008000100 */
[----:B------:R3:W1:Y:S01]  /*0ae0*/  SYNCS.EXCH.64 URZ, [UR6+0x88], UR8 ;  /* 0x0000880806ff75b2 */ /* 0x0006620008000100 */
[----:B------:R3:W1:Y:S02]  /*0af0*/  SYNCS.EXCH.64 URZ, [UR6+0x98], UR4 ;  /* 0x0000980406ff75b2 */ /* 0x0006640008000100 */
[----:B---3--:R-:W-:Y:S01]  /*0b00*/  NOP ;  /* 0x0000000000007918 */ /* 0x008fe20000000000 */
.L_x_12:
[----:B------:R-:W3:Y:S01]  /*0b10*/  SHFL.IDX PT, R3, R56, RZ, 0x1f ;  /* 0x00001fff38037589 */ /* 0x000ee200000e0000 */
[----:B------:R-:W-:Y:S01]  /*0b20*/  NOP ;  /* 0x0000000000007918 */ /* 0x000fe20000000000 */
[----:B---3--:R-:W-:-:S13]  /*0b30*/  ISETP.NE.AND P1, PT, R3, 0x5, PT ;  /* 0x000000050300780c */ /* 0x008fda0003f25270 */
[----:B------:R-:W-:Y:S05]  /*0b40*/  @P1 BRA `(.L_x_13) ;  /* 0x0000000000581947 */ /* 0x000fea0003800000 */
[----:B------:R-:W-:Y:S01]  /*0b50*/  R2UR UR5, R59 ;  /* 0x000000003b0572ca */ /* 0x000fe200000e0000 */
[----:B--2---:R-:W-:Y:S01]  /*0b60*/  UMOV UR4, 0x400 ;  /* 0x0000040000047882 */ /* 0x004fe20000000000 */
        /* <DEDUP_REMOVED lines=11> */
[----:B--2---:R3:W2:Y:S01]  /*0c20*/  SYNCS.EXCH.64 URZ, [UR4+0xa0], UR6 ;  /* 0x0000a00604ff75b2 */ /* 0x0046a20008000100 */
[----:B------:R3:W1:Y:S01]  /*0c30*/  SYNCS.EXCH.64 URZ, [UR4+0xc0], UR8 ;  /* 0x0000c00804ff75b2 */ /* 0x0006620008000100 */
[----:B------:R3:W1:Y:S01]  /*0c40*/  SYNCS.EXCH.64 URZ, [UR4+0xa8], UR6 ;  /* 0x0000a80604ff75b2 */ /* 0x0006620008000100 */
[----:B------:R3:W1:Y:S01]  /*0c50*/  SYNCS.EXCH.64 URZ, [UR4+0xc8], UR8 ;  /* 0x0000c80804ff75b2 */ /* 0x0006620008000100 */
[----:B------:R3:W1:Y:S01]  /*0c60*/  SYNCS.EXCH.64 URZ, [UR4+0xb0], UR6 ;  /* 0x0000b00604ff75b2 */ /* 0x0006620008000100 */
[----:B------:R3:W1:Y:S01]  /*0c70*/  SYNCS.EXCH.64 URZ, [UR4+0xd0], UR8 ;  /* 0x0000d00804ff75b2 */ /* 0x0006620008000100 */
[----:B------:R3:W1:Y:S01]  /*0c80*/  SYNCS.EXCH.64 URZ, [UR4+0xb8], UR6 ;  /* 0x0000b80604ff75b2 */ /* 0x0006620008000100 */
[----:B------:R3:W1:Y:S02]  /*0c90*/  SYNCS.EXCH.64 URZ, [UR4+0xd8], UR8 ;  /* 0x0000d80804ff75b2 */ /* 0x0006640008000100 */
[----:B---3--:R-:W-:Y:S01]  /*0ca0*/  NOP ;  /* 0x0000000000007918 */ /* 0x008fe20000000000 */
.L_x_13:
[----:B------:R-:W3:Y:S01]  /*0cb0*/  SHFL.IDX PT, R3, R56, RZ, 0x1f ;  /* 0x00001fff38037589 */ /* 0x000ee200000e0000 */
[----:B------:R-:W-:Y:S01]  /*0cc0*/  ISETP.NE.OR P0, PT, RZ, UR24, !P0 ;  /* 0x00000018ff007c0c */ /* 0x000fe2000c705670 */
[----:B------:R-:W-:Y:S01]  /*0cd0*/  NOP ;  /* 0x0000000000007918 */ /* 0x000fe20000000000 */
[----:B---3--:R-:W-:-:S13]  /*0ce0*/  ISETP.NE.AND P1, PT, R3, 0x3, PT ;  /* 0x000000030300780c */ /* 0x008fda0003f25270 */
[----:B------:R-:W-:Y:S05]  /*0cf0*/  @P1 BRA `(.L_x_14) ;  /* 0x0000000000381947 */ /* 0x000fea0003800000 */
[----:B------:R-:W-:Y:S01]  /*0d00*/  R2UR UR5, R59 ;  /* 0x000000003b0572ca */ /* 0x000fe200000e0000 */
[----:B--2---:R-:W-:Y:S01]  /*0d10*/  UMOV UR4, 0x400 ;  /* 0x0000040000047882 */ /* 0x004fe20000000000 */
[----:B------:R-:W-:Y:S01]  /*0d20*/  UMOV UR6, 0x20 ;  /* 0x0000002000067882 */ /* 0x000fe20000000000 */
[----:B------:R-:W-:Y:S01]  /*0d30*/  ELECT P1, URZ, PT ;  /* 0x0000000000ff782f */ /* 0x000fe20003820000 */
[----:B------:R-:W-:-:S04]  /*0d40*/  UIADD3 UR6, UPT, UPT, -UR6, 0x100000, URZ ;  /* 0x0010000006067890 */ /* 0x000fc8000fffe1ff */
[----:B------:R-:W-:Y:S02]  /*0d50*/  USHF.L.U32 UR7, UR6, 0xb, URZ ;  /* 0x0000000b06077899 */ /* 0x000fe400080006ff */
[----:B------:R-:W-:-:S03]  /*0d60*/  USHF.L.U32 UR6, UR6, 0x1, URZ ;  /* 0x0000000106067899 */ /* 0x000fc600080006ff */
[----:B------:R-:W-:Y:S01]  /*0d70*/  ULEA UR4, UR5, UR4, 0x18 ;  /* 0x0000000405047291 */ /* 0x000fe2000f8ec0ff */
[----:B------:R-:W2:Y:S11]  /*0d80*/  FENCE.VIEW.ASYNC.S ;  /* 0x00000000000073c6 */ /* 0x000eb60000000000 */
[----:B--2---:R3:W2:Y:S01]  /*0d90*/  SYNCS.EXCH.64 URZ, [UR4+0xe0], UR6 ;  /* 0x0000e00604ff75b2 */ /* 0x0046a20008000100 */
[----:B------:R3:W1:Y:S01]  /*0da0*/  SYNCS.EXCH.64 URZ, [UR4+0xf0], UR6 ;  /* 0x0000f00604ff75b2 */ /* 0x0006620008000100 */
[----:B------:R3:W1:Y:S01]  /*0db0*/  SYNCS.EXCH.64 URZ, [UR4+0xe8], UR6 ;  /* 0x0000e80604ff75b2 */ /* 0x0006620008000100 */
[----:B------:R3:W1:Y:S02]  /*0dc0*/  SYNCS.EXCH.64 URZ, [UR4+0xf8], UR6 ;  /* 0x0000f80604ff75b2 */ /* 0x0006640008000100 */
[----:B---3--:R-:W-:Y:S01]  /*0dd0*/  NOP ;  /* 0x0000000000007918 */ /* 0x008fe20000000000 */
.L_x_14:
[----:B--2---:R-:W-:Y:S01]  /*0de0*/  R2UR UR7, R59 ;  /* 0x000000003b0772ca */ /* 0x004fe200000e0000 */
[----:B------:R-:W-:Y:S01]  /*0df0*/  VOTEU.ALL UP0, P0 ;  /* 0x0000000000ff7886 */ /* 0x000fe20000000000 */
[----:B------:R-:W-:Y:S01]  /*0e00*/  UMOV UR4, 0x20 ;  /* 0x0000002000047882 */ /* 0x000fe20000000000 */
[----:B------:R-:W2:Y:S01]  /*0e10*/  LDCU UR29, c[0x0][0x36c] ;  /* 0x00006d80ff1d77ac */ /* 0x000ea20008000800 */
[----:B------:R-:W-:Y:S01]  /*0e20*/  NOP ;  /* 0x0000000000007918 */ /* 0x000fe20000000000 */
[----:B------:R-:W-:Y:S01]  /*0e30*/  LOP3.LUT R5, R62, 0x1f, RZ, 0xc0, !PT ;  /* 0x0000001f3e057812 */ /* 0x000fe200078ec0ff */
[----:B------:R-:W-:Y:S01]  /*0e40*/  @!UP0 UMOV UR6, 0x400 ;  /* 0x0000040000068882 */ /* 0x000fe20000000000 */
[----:B------:R-:W-:-:S04]  /*0e50*/  @!UP0 UIADD3 UR4, UPT, UPT, -UR4, 0x100000, URZ ;  /* 0x0010000004048890 */ /* 0x000fc8000fffe1ff */
[----:B------:R-:W-:Y:S02]  /*0e60*/  @!UP0 USHF.L.U32 UR5, UR4, 0xb, URZ ;  /* 0x0000000b04058899 */ /* 0x000fe400080006ff */
[----:B------:R-:W-:Y:S02]  /*0e70*/  @!UP0 USHF.L.U32 UR4, UR4, 0x1, URZ ;  /* 0x0000000104048899 */ /* 0x000fe400080006ff */
[----:B------:R-:W-:Y:S02]  /*0e80*/  UISETP.NE.AND UP6, UPT, UR24, URZ, UPT ;  /* 0x000000ff1800728c */ /* 0x000fe4000bfc5270 */
[----:B------:R-:W-:Y:S01]  /*0e90*/  @!UP0 ULEA UR6, UR7, UR6, 0x18 ;  /* 0x0000000607068291 */ /* 0x000fe2000f8ec0ff */
[----:B------:R-:W-:Y:S01]  /*0ea0*/  VOTEU.ALL UP0, P0 ;  /* 0x0000000000ff7886 */ /* 0x000fe20000000000 */
[----:B--2---:R-:W-:Y:S01]  /*0eb0*/  UISETP.EQ.U32.AND UP1, UPT, UR29, 0x1, UPT ;  /* 0x000000011d00788c */ /* 0x004fe2000bf22070 */
[----:B------:R-:W2:Y:S09]  /*0ec0*/  FENCE.VIEW.ASYNC.S ;  /* 0x00000000000073c6 */ /* 0x000eb20000000000 */
[----:B--2---:R2:W3:Y:S01]  /*0ed0*/  @!UP0 SYNCS.EXCH.64 URZ, [UR6+0x100], UR4 ;  /* 0x0001000406ff85b2 */ /* 0x0044e20008000100 */
[----:B------:R-:W-:Y:S05]  /*0ee0*/  BRA.U !UP1, `(.L_x_15) ;  /* 0x0000000109087547 */ /* 0x000fea000b800000 */
[----:B-1-34-:R-:W-:Y:S01]  /*0ef0*/  UCGABAR_ARV ;  /* 0x00000000000079c7 */ /* 0x01afe20008000000 */
[----:B------:R-:W-:Y:S05]  /*0f00*/  BRA `(.L_x_16) ;  /* 0x0000000000047947 */ /* 0x000fea0003800000 */
.L_x_15:
[----:B-1-34-:R-:W-:Y:S01]  /*0f10*/  NOP ;  /* 0x0000000000007918 */ /* 0x01afe20000000000 */
.L_x_16:
[----:B------:R-:W1:Y:S01]  /*0f20*/  S2UR UR26, SR_CTAID.X ;  /* 0x00000000001a79c3 */ /* 0x000e620000002500 */
[----:B------:R-:W-:-:S05]  /*0f30*/  CS2R.32 R58, SR_CgaSize ;  /* 0x00000000003a7805 */ /* 0x000fca0000008a00 */
[----:B------:R-:W-:-:S05]  /*0f40*/  IMAD R58, R58, -0xa0, RZ ;  /* 0xffffff603a3a7824 */ /* 0x000fca00078e02ff */
[----:B--2---:R-:W-:-:S14]  /*0f50*/  R2UR UR5, R58 ;  /* 0x000000003a0572ca */ /* 0x004fdc00000e0000 */
[----:B------:R-:W2:Y:S01]  /*0f60*/  LDCU UR5, c[0x0][UR5+0x2b0] ;  /* 0x00005600050577ac */ /* 0x000ea20008000800 */
[----:B------:R-:W-:Y:S02]  /*0f70*/  R2UR UR7, R59 ;  /* 0x000000003b0772ca */ /* 0x000fe400000e0000 */
[----:B------:R-:W-:Y:S02]  /*0f80*/  R2UR UR6, R2 ;  /* 0x00000000020672ca */ /* 0x000fe400000e0000 */
[----:B------:R-:W-:-:S05]  /*0f90*/  CS2R.32 R58, SR_CgaSize ;  /* 0x00000000003a7805 */ /* 0x000fca0000008a00 */
[----:B------:R-:W-:-:S05]  /*0fa0*/  IMAD R58, R58, -0xa0, RZ ;  /* 0xffffff603a3a7824 */ /* 0x000fca00078e02ff */
[----:B------:R-:W-:-:S14]  /*0fb0*/  R2UR UR4, R58 ;  /* 0x000000003a0472ca */ /* 0x000fdc00000e0000 */
[----:B------:R-:W3:Y:S01]  /*0fc0*/  LDCU UR4, c[0x0][UR4+0x2b4] ;  /* 0x00005680040477ac */ /* 0x000ee20008000800 */
[----:B------:R-:W4:Y:S01]  /*0fd0*/  S2UR UR21, SR_CTAID.Y ;  /* 0x00000000001579c3 */ /* 0x000f220000002600 */
[----:B------:R-:W-:-:S05]  /*0fe0*/  CS2R.32 R58, SR_CgaSize ;  /* 0x00000000003a7805 */ /* 0x000fca0000008a00 */
[----:B------:R-:W-:-:S05]  /*0ff0*/  IMAD R58, R58, -0xa0, RZ ;  /* 0xffffff603a3a7824 */ /* 0x000fca00078e02ff */
[----:B------:R-:W-:-:S14]  /*1000*/  R2UR UR8, R58 ;  /* 0x000000003a0872ca */ /* 0x000fdc00000e0000 */
[----:B------:R-:W3:Y:S01]  /*1010*/  LDCU UR8, c[0x0][UR8+0x2a0] ;  /* 0x00005400080877ac */ /* 0x000ee20008000800 */
[----:B------:R-:W-:-:S05]  /*1020*/  CS2R.32 R58, SR_CgaSize ;  /* 0x00000000003a7805 */ /* 0x000fca0000008a00 */
[----:B------:R-:W-:-:S05]  /*1030*/  IMAD R58, R58, -0xa0, RZ ;  /* 0xffffff603a3a7824 */ /* 0x000fca00078e02ff */
[----:B------:R-:W-:-:S14]  /*1040*/  R2UR UR9, R58 ;  /* 0x000000003a0972ca */ /* 0x000fdc00000e0000 */
[----:B------:R-:W3:Y:S01]  /*1050*/  LDCU UR9, c[0x0][UR9+0x2a4] ;  /* 0x00005480090977ac */ /* 0x000ee20008000800 */
[----:B------:R-:W-:Y:S02]  /*1060*/  USHF.R.U32.HI UR12, URZ, 0x1, UR7 ;  /* 0x00000001ff0c7899 */ /* 0x000fe40008011607 */
[----:B------:R-:W-:Y:S02]  /*1070*/  USHF.R.U32.HI UR11, URZ, 0x2, UR7 ;  /* 0x00000002ff0b7899 */ /* 0x000fe40008011607 */
[----:B------:R-:W-:Y:S01]  /*1080*/  USHF.L.U32 UR37, UR7, 0x8, URZ ;  /* 0x0000000807257899 */ /* 0x000fe200080006ff */
[----:B------:R-:W3:Y:S01]  /*1090*/  LDCU UR25, c[0x0][0xb24] ;  /* 0x00016480ff1977ac */ /* 0x000ee20008000800 */
[----:B-1----:R-:W-:Y:S01]  /*10a0*/  I2FP.F32.U32 R4, UR26 ;  /* 0x0000001a00047c45 */ /* 0x002fe20008201000 */
[----:B------:R-:W1:Y:S04]  /*10b0*/  LDCU UR39, c[0x0][0xb24] ;  /* 0x00016480ff2777ac */ /* 0x000e680008000800 */
[----:B--2---:R-:W-:Y:S01]  /*10c0*/  FMUL R4, R4, UR5 ;  /* 0x0000000504047c20 */ /* 0x004fe20008400000 */
[----:B------:R-:W-:Y:S01]  /*10d0*/  ULOP3.LUT UR5, UR7, 0x3, URZ, 0xc0, !UPT ;  /* 0x0000000307057892 */ /* 0x000fe2000f8ec0ff */
[----:B----4-:R-:W-:Y:S01]  /*10e0*/  I2FP.F32.U32 R3, UR21 ;  /* 0x0000001500037c45 */ /* 0x010fe20008201000 */
[----:B------:R-:W2:Y:S03]  /*10f0*/  LDCU UR28, c[0x0][0xb30] ;  /* 0x00016600ff1c77ac */ /* 0x000ea60008000800 */
[----:B------:R-:W4:Y:S01]  /*1100*/  F2I.U32.TRUNC.NTZ R4, R4 ;  /* 0x0000000400047305 */ /* 0x000f22000020f000 */
[----:B---3--:R-:W-:Y:S01]  /*1110*/  FMUL R3, R3, UR4 ;  /* 0x0000000403037c20 */ /* 0x008fe20008400000 */
[----:B------:R-:W-:-:S02]  /*1120*/  ULOP3.LUT UR4, UR6, 0x4, UR7, 0xf8, !UPT ;  /* 0x0000000406047892 */ /* 0x000fc4000f8ef807 */
[----:B------:R-:W-:Y:S02]  /*1130*/  UISETP.GT.U32.AND UP1, UPT, UR5, 0xffff, UPT ;  /* 0x0000ffff0500788c */ /* 0x000fe4000bf24070 */
[----:B------:R-:W-:Y:S02]  /*1140*/  UISETP.GT.U32.AND UP0, UPT, UR4, 0xffff, UPT ;  /* 0x0000ffff0400788c */ /* 0x000fe4000bf04070 */
[----:B------:R-:W3:Y:S01]  /*1150*/  F2I.U32.TRUNC.NTZ R3, R3 ;  /* 0x0000000300037305 */ /* 0x000ee2000020f000 */
[----:B------:R-:W-:Y:S02]  /*1160*/  USEL UR31, UR5, 0xffff, !UP1 ;  /* 0x0000ffff051f7887 */ /* 0x000fe4000c800000 */
[----:B------:R-:W-:Y:S01]  /*1170*/  USEL UR30, UR4, 0xffff, !UP0 ;  /* 0x0000ffff041e7887 */ /* 0x000fe2000c000000 */
[----:B------:R-:W-:Y:S01]  /*1180*/  UMOV UR13, 0x11 ;  /* 0x00000011000d7882 */ /* 0x000fe20000000000 */
[----:B------:R-:W-:Y:S01]  /*1190*/  UMOV UR14, 0x5 ;  /* 0x00000005000e7882 */ /* 0x000fe20000000000 */
[----:B----4-:R-:W-:-:S02]  /*11a0*/  R2UR UR6, R4 ;  /* 0x00000000040672ca */ /* 0x010fc400000e0000 */
[----:B------:R-:W-:Y:S02]  /*11b0*/  PRMT R4, RZ, 0x7610, R4 ;  /* 0x00007610ff047816 */ /* 0x000fe40000000004 */
[----:B---3--:R-:W-:Y:S02]  /*11c0*/  R2UR UR7, R3 ;  /* 0x00000000030772ca */ /* 0x008fe400000e0000 */
[----:B------:R-:W-:-:S07]  /*11d0*/  PRMT R3, RZ, 0x7610, R3 ;  /* 0x00007610ff037816 */ /* 0x000fce0000000003 */
[----:B------:R-:W-:-:S04]  /*11e0*/  UIADD3 UR5, UPT, UPT, -UR6, URZ, URZ ;  /* 0x000000ff06057290 */ /* 0x000fc8000fffe1ff */
[----:B------:R-:W-:Y:S02]  /*11f0*/  UIMAD UR5, UR8, UR5, UR26 ;  /* 0x00000005080572a4 */ /* 0x000fe4000f8e021a */
[----:B------:R-:W-:-:S04]  /*1200*/  UIADD3 UR4, UPT, UPT, -UR7, URZ, URZ ;  /* 0x000000ff07047290 */ /* 0x000fc8000fffe1ff */
[----:B------:R-:W-:Y:S01]  /*1210*/  IMAD.U32 R58, RZ, RZ, UR5 ;  /* 0x00000005ff3a7e24 */ /* 0x000fe2000f8e00ff */
[----:B------:R-:W-:-:S06]  /*1220*/  UIMAD UR4, UR9, UR4, UR21 ;  /* 0x00000004090472a4 */ /* 0x000fcc000f8e0215 */
[----:B------:R-:W-:Y:S01]  /*1230*/  IMAD.U32 R57, RZ, RZ, UR4 ;  /* 0x00000004ff397e24 */ /* 0x000fe2000f8e00ff */
[----:B-12---:R-:W-:Y:S06]  /*1240*/  BRA.U UP6, `(.L_x_17) ;  /* 0x00000001066c7547 */ /* 0x006fec000b800000 */
[----:B------:R-:W-:Y:S02]  /*1250*/  R2UR UR15, R57 ;  /* 0x00000000390f72ca */ /* 0x000fe400000e0000 */
[----:B------:R-:W-:-:S11]  /*1260*/  R2UR UR5, R58 ;  /* 0x000000003a0572ca */ /* 0x000fd600000e0000 */
[----:B------:R-:W-:Y:S02]  /*1270*/  UISETP.NE.AND UP0, UPT, UR15, URZ, UPT ;  /* 0x000000ff0f00728c */ /* 0x000fe4000bf05270 */
[----:B------:R-:W-:Y:S02]  /*1280*/  UISETP.NE.AND UP2, UPT, UR15, 0x1, UPT ;  /* 0x000000010f00788c */ /* 0x000fe4000bf45270 */
[----:B------:R-:W-:Y:S02]  /*1290*/  ULOP3.LUT UR4, UR5, 0x2, URZ, 0x3c, !UPT ;  /* 0x0000000205047892 */ /* 0x000fe4000f8e3cff */
[----:B------:R-:W-:Y:S02]  /*12a0*/  UISETP.GT.U32.AND UP4, UPT, UR5, 0x1, UP0 ;  /* 0x000000010500788c */ /* 0x000fe40008784070 */
[----:B------:R-:W-:Y:S02]  /*12b0*/  UISETP.GT.U32.AND UP3, UPT, UR5, 0x1, UP2 ;  /* 0x000000010500788c */ /* 0x000fe40009764070 */
[----:B------:R-:W-:-:S02]  /*12c0*/  UISETP.GT.U32.AND UP1, UPT, UR4, 0x1, UP0 ;  /* 0x000000010400788c */ /* 0x000fc40008724070 */
[----:B------:R-:W-:Y:S02]  /*12d0*/  ULOP3.LUT UR10, UR5, 0xfffffffe, URZ, 0xc0, !UPT ;  /* 0xfffffffe050a7892 */ /* 0x000fe4000f8ec0ff */
[----:B------:R-:W-:Y:S02]  /*12e0*/  UISETP.GT.U32.AND UP0, UPT, UR4, 0x1, UP2 ;  /* 0x000000010400788c */ /* 0x000fe40009704070 */
[----:B------:R-:W-:Y:S02]  /*12f0*/  USEL UR6, URZ, 0x1, UP4 ;  /* 0x00000001ff067887 */ /* 0x000fe4000a000000 */
[----:B------:R-:W-:Y:S02]  /*1300*/  USEL UR5, URZ, 0x10, UP3 ;  /* 0x00000010ff057887 */ /* 0x000fe40009800000 */
[----:B------:R-:W-:Y:S02]  /*1310*/  USEL UR4, URZ, 0x2, UP4 ;  /* 0x00000002ff047887 */ /* 0x000fe4000a000000 */
[----:B------:R-:W-:-:S02]  /*1320*/  USEL UR9, URZ, 0x20, UP3 ;  /* 0x00000020ff097887 */ /* 0x000fc40009800000 */
[----:B------:R-:W-:Y:S02]  /*1330*/  USEL UR8, URZ, 0x4, UP1 ;  /* 0x00000004ff087887 */ /* 0x000fe40008800000 */
[----:B------:R-:W-:Y:S02]  /*1340*/  UIADD3 UR4, UPT, UPT, UR4, UR5, UR6 ;  /* 0x0000000504047290 */ /* 0x000fe4000fffe006 */
[----:B------:R-:W-:Y:S02]  /*1350*/  USEL UR6, URZ, 0x8, UP1 ;  /* 0x00000008ff067887 */ /* 0x000fe40008800000 */
[----:B------:R-:W-:Y:S02]  /*1360*/  USEL UR7, URZ, 0x40, UP0 ;  /* 0x00000040ff077887 */ /* 0x000fe40008000000 */
[----:B------:R-:W-:Y:S02]  /*1370*/  UIADD3 UR5, UPT, UPT, UR8, UR9, UR4 ;  /* 0x0000000908057290 */ /* 0x000fe4000fffe004 */
[----:B------:R-:W-:-:S02]  /*1380*/  ULEA UR4, UR15, UR10, 0x2 ;  /* 0x0000000a0f047291 */ /* 0x000fc4000f8e10ff */
[----:B------:R-:W-:Y:S02]  /*1390*/  USEL UR8, URZ, 0x80, UP0 ;  /* 0x00000080ff087887 */ /* 0x000fe40008000000 */
[----:B------:R-:W-:-:S03]  /*13a0*/  UIADD3 UR5, UPT, UPT, UR6, UR7, UR5 ;  /* 0x0000000706057290 */ /* 0x000fc6000fffe005 */
[----:B------:R-:W-:Y:S01]  /*13b0*/  UMOV UR6, 0x3 ;  /* 0x0000000300067882 */ /* 0x000fe20000000000 */
[----:B------:R-:W-:Y:S02]  /*13c0*/  UIADD3 UR5, UPT, UPT, UR5, UR8, URZ ;  /* 0x0000000805057290 */ /* 0x000fe4000fffe0ff */
[----:B------:R-:W-:-:S04]  /*13d0*/  USHF.L.U32 UR4, UR6, UR4, URZ ;  /* 0x0000000406047299 */ /* 0x000fc800080006ff */
[----:B------:R-:W-:Y:S02]  /*13e0*/  IMAD.U32 R4, RZ, RZ, UR5 ;  /* 0x00000005ff047e24 */ /* 0x000fe4000f8e00ff */
[----:B------:R-:W-:-:S07]  /*13f0*/  IMAD.U32 R3, RZ, RZ, UR4 ;  /* 0x00000004ff037e24 */ /* 0x000fce000f8e00ff */
.L_x_17:
[----:B------:R-:W1:Y:S01]  /*1400*/  S2UR UR60, SR_CTAID.Z ;  /* 0x00000000003c79c3 */ /* 0x000e620000002700 */
[----:B------:R-:W-:Y:S02]  /*1410*/  UISETP.GE.AND UP0, UPT, UR25, 0x1, UPT ;  /* 0x000000011900788c */ /* 0x000fe4000bf06270 */
[----:B------:R-:W-:Y:S02]  /*1420*/  ULOP3.LUT UR31, UR31, 0xffff, URZ, 0xc0, !UPT ;  /* 0x0000ffff1f1f7892 */ /* 0x000fe4000f8ec0ff */
[----:B------:R-:W-:Y:S02]  /*1430*/  ULOP3.LUT UR30, UR30, 0xffff, URZ, 0xc0, !UPT ;  /* 0x0000ffff1e1e7892 */ /* 0x000fe4000f8ec0ff */
[----:B------:R-:W-:Y:S02]  /*1440*/  ULOP3.LUT UR38, UR37, 0x400, URZ, 0xc0, !UPT ;  /* 0x0000040025267892 */ /* 0x000fe4000f8ec0ff */
[----:B------:R-:W-:Y:S02]  /*1450*/  UISETP.NE.AND UP3, UPT, UR24, 0x2, UPT ;  /* 0x000000021800788c */ /* 0x000fe4000bf65270 */
[----:B------:R-:W-:-:S02]  /*1460*/  ULOP3.LUT UR71, UR12, 0x1, URZ, 0xc0, !UPT ;  /* 0x000000010c477892 */ /* 0x000fc4000f8ec0ff */
[----:B------:R-:W-:Y:S02]  /*1470*/  ULOP3.LUT UR69, UR11, 0x1, URZ, 0xc0, !UPT ;  /* 0x000000010b457892 */ /* 0x000fe4000f8ec0ff */
[----:B------:R-:W-:Y:S02]  /*1480*/  ULOP3.LUT UR37, UR37, 0x200, URZ, 0xc0, !UPT ;  /* 0x0000020025257892 */ /* 0x000fe4000f8ec0ff */
[----:B------:R-:W-:Y:S02]  /*1490*/  USHF.L.U32 UR31, UR13, UR31, URZ ;  /* 0x0000001f0d1f7299 */ /* 0x000fe400080006ff */
[----:B------:R-:W-:Y:S01]  /*14a0*/  USHF.L.U32 UR30, UR14, UR30, URZ ;  /* 0x0000001e0e1e7299 */ /* 0x000fe200080006ff */
[----:B------:R-:W-:Y:S01]  /*14b0*/  UMOV UR20, UR26 ;  /* 0x0000001a00147c82 */ /* 0x000fe20008000000 */
[----:B------:R-:W-:Y:S10]  /*14c0*/  BRA.U !UP0, `(.L_x_18) ;  /* 0x0000000108d47547 */ /* 0x000ff4000b800000 */
[----:B------:R-:W2:Y:S01]  /*14d0*/  LDCU.128 UR12, c[0x0][0xb10] ;  /* 0x00016200ff0c77ac */ /* 0x000ea20008000c00 */
[----:B------:R-:W3:Y:S01]  /*14e0*/  LDCU UR6, c[0x0][0x370] ;  /* 0x00006e00ff0677ac */ /* 0x000ee20008000800 */
[----:B------:R-:W4:Y:S01]  /*14f0*/  LDCU UR5, c[0x0][0x374] ;  /* 0x00006e80ff0577ac */ /* 0x000f220008000800 */
[----:B------:R-:W1:Y:S01]  /*1500*/  LDCU UR27, c[0x0][0xb0c] ;  /* 0x00016180ff1b77ac */ /* 0x000e620008000800 */
[----:B------:R-:W1:Y:S01]  /*1510*/  LDCU UR4, c[0x0][0xb20] ;  /* 0x00016400ff0477ac */ /* 0x000e620008000800 */
[----:B------:R-:W1:Y:S01]  /*1520*/  LDCU.64 UR8, c[0x0][0xb28] ;  /* 0x00016500ff0877ac */ /* 0x000e620008000a00 */
[----:B--2---:R-:W-:Y:S02]  /*1530*/  UISETP.NE.AND UP0, UPT, UR14, 0x1, UPT ;  /* 0x000000010e00788c */ /* 0x004fe4000bf05270 */
[----:B----4-:R-:W-:Y:S02]  /*1540*/  UIMAD.WIDE.U32 UR10, UR5, UR15, URZ ;  /* 0x0000000f050a72a5 */ /* 0x010fe4000f8e00ff */
[----:B---3--:R-:W-:-:S02]  /*1550*/  UIMAD.WIDE.U32 UR18, UR6, UR12, URZ ;  /* 0x0000000c061272a5 */ /* 0x008fc4000f8e00ff */
[----:B-1----:R-:W-:Y:S02]  /*1560*/  UISETP.NE.AND UP1, UPT, UR27, 0x1, UPT ;  /* 0x000000011b00788c */ /* 0x002fe4000bf25270 */
[----:B------:R-:W-:Y:S01]  /*1570*/  UISETP.NE.AND UP2, UPT, UR25, 0x1, UPT ;  /* 0x000000011900788c */ /* 0x000fe2000bf45270 */
[----:B------:R-:W-:Y:S02]  /*1580*/  UMOV UR10, UR11 ;  /* 0x0000000b000a7c82 */ /* 0x000fe40008000000 */
[----:B------:R-:W-:Y:S01]  /*1590*/  UMOV UR18, UR19 ;  /* 0x0000001300127c82 */ /* 0x000fe20008000000 */
[----:B------:R-:W-:Y:S02]  /*15a0*/  @UP0 USHF.R.U32.HI UR5, URZ, UR4, UR10 ;  /* 0x00000004ff050299 */ /* 0x000fe4000801160a */
[----:B------:R-:W-:Y:S02]  /*15b0*/  UIMAD.WIDE.U32 UR22, UR21, UR15, URZ ;  /* 0x0000000f151672a5 */ /* 0x000fe4000f8e00ff */
[----:B------:R-:W-:-:S02]  /*15c0*/  UIMAD.WIDE.U32 UR10, UR5, UR8, URZ ;  /* 0x00000008050a72a5 */ /* 0x000fc4000f8e00ff */
[----:B------:R-:W-:Y:S02]  /*15d0*/  @UP1 USHF.R.U32.HI UR6, URZ, UR13, UR18 ;  /* 0x0000000dff061299 */ /* 0x000fe40008011612 */
[----:B------:R-:W-:Y:S02]  /*15e0*/  UIMAD.WIDE.U32 UR16, UR26, UR12, URZ ;  /* 0x0000000c1a1072a5 */ /* 0x000fe4000f8e00ff */
[----:B------:R-:W-:Y:S01]  /*15f0*/  UIMAD.WIDE.U32 UR18, UR6, UR8, URZ ;  /* 0x00000008061272a5 */ /* 0x000fe2000f8e00ff */
[----:B------:R-:W-:Y:S01]  /*1600*/  UMOV UR22, UR23 ;  /* 0x0000001700167c82 */ /* 0x000fe20008000000 */
[----:B------:R-:W-:Y:S01]  /*1610*/  UMOV UR10, UR11 ;  /* 0x0000000b000a7c82 */ /* 0x000fe20008000000 */
[----:B------:R-:W-:Y:S02]  /*1620*/  USHF.R.U32.HI UR22, URZ, UR4, UR22 ;  /* 0x00000004ff167299 */ /* 0x000fe40008011616 */
[----:B------:R-:W-:Y:S02]  /*1630*/  @UP2 USHF.R.U32.HI UR5, URZ, UR9, UR10 ;  /* 0x00000009ff052299 */ /* 0x000fe4000801160a */
[----:B------:R-:W-:Y:S01]  /*1640*/  UMOV UR7, UR19 ;  /* 0x0000001300077c82 */ /* 0x000fe20008000000 */
[----:B------:R-:W-:Y:S01]  /*1650*/  UMOV UR16, UR17 ;  /* 0x0000001100107c82 */ /* 0x000fe20008000000 */
[----:B------:R-:W-:-:S02]  /*1660*/  @UP2 USHF.R.U32.HI UR6, URZ, UR9, UR7 ;  /* 0x00000009ff062299 */ /* 0x000fc40008011607 */
[----:B------:R-:W-:Y:S02]  /*1670*/  USHF.R.U32.HI UR16, URZ, UR13, UR16 ;  /* 0x0000000dff107299 */ /* 0x000fe40008011610 */
[----:B------:R-:W-:Y:S02]  /*1680*/  USEL UR4, UR21, UR22, !UP0 ;  /* 0x0000001615047287 */ /* 0x000fe4000c000000 */
[----:B------:R-:W-:Y:S02]  /*1690*/  UIMAD UR7, UR5, UR25, URZ ;  /* 0x00000019050772a4 */ /* 0x000fe4000f8e02ff */
[----:B------:R-:W-:Y:S02]  /*16a0*/  USEL UR5, UR26, UR16, !UP1 ;  /* 0x000000101a057287 */ /* 0x000fe4000c800000 */
[----:B------:R-:W-:Y:S02]  /*16b0*/  UIMAD UR12, UR6, UR25, URZ ;  /* 0x00000019060c72a4 */ /* 0x000fe4000f8e02ff */
[----:B------:R-:W-:-:S02]  /*16c0*/  UISETP.GE.AND UP0, UPT, UR4, UR7, UPT ;  /* 0x000000070400728c */ /* 0x000fc4000bf06270 */
[----:B------:R-:W-:Y:S02]  /*16d0*/  UIMAD.WIDE.U32 UR10, UR4, UR8, URZ ;  /* 0x00000008040a72a5 */ /* 0x000fe4000f8e00ff */
[----:B------:R-:W-:Y:S02]  /*16e0*/  UISETP.GE.OR UP0, UPT, UR5, UR12, UP0 ;  /* 0x0000000c0500728c */ /* 0x000fe40008706670 */
[----:B------:R-:W-:Y:S02]  /*16f0*/  UIMAD.WIDE.U32 UR12, UR5, UR8, URZ ;  /* 0x00000008050c72a5 */ /* 0x000fe4000f8e00ff */
[----:B------:R-:W-:Y:S01]  /*1700*/  UIADD3 UR10, UPT, UPT, -UR4, URZ, URZ ;  /* 0x000000ff040a7290 */ /* 0x000fe2000fffe1ff */
[----:B------:R-:W-:Y:S01]  /*1710*/  UMOV UR8, UR11 ;  /* 0x0000000b00087c82 */ /* 0x000fe20008000000 */
[----:B------:R-:W-:Y:S02]  /*1720*/  UIADD3 UR20, UPT, UPT, -UR5, URZ, URZ ;  /* 0x000000ff05147290 */ /* 0x000fe4000fffe1ff */
[----:B------:R-:W-:-:S03]  /*1730*/  USHF.R.U32.HI UR8, URZ, UR9, UR8 ;  /* 0x00000009ff087299 */ /* 0x000fc60008011608 */
[----:B------:R-:W-:Y:S01]  /*1740*/  @!UP0 UMOV UR7, UR13 ;  /* 0x0000000d00078c82 */ /* 0x000fe20008000000 */
[----:B------:R-:W-:Y:S02]  /*1750*/  UIMAD UR21, UR14, UR10, UR21 ;  /* 0x0000000a0e1572a4 */ /* 0x000fe4000f8e0215 */
[----:B------:R-:W-:Y:S02]  /*1760*/  USEL UR8, UR4, UR8, !UP2 ;  /* 0x0000000804087287 */ /* 0x000fe4000d000000 */
[----:B------:R-:W-:Y:S02]  /*1770*/  @!UP0 USHF.R.U32.HI UR7, URZ, UR9, UR7 ;  /* 0x00000009ff078299 */ /* 0x000fe40008011607 */
[----:B------:R-:W-:Y:S02]  /*1780*/  UIADD3 UR9, UPT, UPT, -UR8, URZ, URZ ;  /* 0x000000ff08097290 */ /* 0x000fe4000fffe1ff */
[----:B------:R-:W-:Y:S02]  /*1790*/  @!UP0 USEL UR7, UR5, UR7, !UP2 ;  /* 0x0000000705078287 */ /* 0x000fe4000d000000 */
[----:B------:R-:W-:-:S02]  /*17a0*/  UIMAD UR9, UR25, UR9, UR4 ;  /* 0x00000009190972a4 */ /* 0x000fc4000f8e0204 */
[----:B------:R-:W-:Y:S02]  /*17b0*/  @!UP0 UIADD3 UR8, UPT, UPT, UR8, -UR7, URZ ;  /* 0x8000000708088290 */ /* 0x000fe4000fffe0ff */
[----:B------:R-:W-:Y:S02]  /*17c0*/  @!UP0 UIMAD UR6, UR9, UR6, UR7 ;  /* 0x00000006090682a4 */ /* 0x000fe4000f8e0207 */
[----:B------:R-:W-:Y:S02]  /*17d0*/  @!UP0 UIMAD UR4, UR8, UR25, UR5 ;  /* 0x00000019080482a4 */ /* 0x000fe4000f8e0205 */
[----:B------:R-:W-:Y:S02]  /*17e0*/  UIMAD UR20, UR27, UR20, UR26 ;  /* 0x000000141b1472a4 */ /* 0x000fe4000f8e021a */
[----:B------:R-:W-:Y:S01]  /*17f0*/  UIMAD UR21, UR4, UR14, UR21 ;  /* 0x0000000e041572a4 */ /* 0x000fe2000f8e0215 */
[----:B------:R-:W-:Y:S02]  /*1800*/  @!UP0 UMOV UR5, UR6 ;  /* 0x0000000600058c82 */ /* 0x000fe40008000000 */
[----:B------:R-:W-:-:S12]  /*1810*/  UIMAD UR20, UR5, UR27, UR20 ;  /* 0x0000001b051472a4 */ /* 0x000fd8000f8e0214 */
.L_x_18:
[----:B------:R-:W-:-:S09]  /*1820*/  UISETP.NE.AND UP0, UPT, UR28, 0x1, UPT ;  /* 0x000000011c00788c */ /* 0x000fd2000bf05270 */
[----:B------:R-:W-:Y:S05]  /*1830*/  BRA.U UP0, `(.L_x_19) ;  /* 0x0000000100447547 */ /* 0x000fea000b800000 */
[----:B------:R-:W2:Y:S01]  /*1840*/  LDCU.128 UR8, c[0x0][0xb10] ;  /* 0x00016200ff0877ac */ /* 0x000ea20008000c00 */
[----:B------:R-:W3:Y:S01]  /*1850*/  LDCU UR12, c[0x0][0xb0c] ;  /* 0x00016180ff0c77ac */ /* 0x000ee20008000800 */
[----:B------:R-:W4:Y:S01]  /*1860*/  LDCU UR13, c[0x0][0xb20] ;  /* 0x00016400ff0d77ac */ /* 0x000f220008000800 */
[----:B--2---:R-:W-:Y:S02]  /*1870*/  UIMAD.WIDE.U32 UR6, UR20, UR8, URZ ;  /* 0x00000008140672a5 */ /* 0x004fe4000f8e00ff */
[----:B------:R-:W-:Y:S02]  /*1880*/  UIMAD.WIDE.U32 UR4, UR21, UR11, URZ ;  /* 0x0000000b150472a5 */ /* 0x000fe4000f8e00ff */
[----:B---3--:R-:W-:Y:S02]  /*1890*/  UISETP.NE.AND UP1, UPT, UR12, 0x1, UPT ;  /* 0x000000010c00788c */ /* 0x008fe4000bf25270 */
[----:B------:R-:W-:Y:S01]  /*18a0*/  UISETP.NE.AND UP0, UPT, UR10, 0x1, UPT ;  /* 0x000000010a00788c */ /* 0x000fe2000bf05270 */
[----:B------:R-:W-:-:S02]  /*18b0*/  UMOV UR6, UR7 ;  /* 0x0000000700067c82 */ /* 0x000fc40008000000 */
[----:B------:R-:W-:Y:S01]  /*18c0*/  UMOV UR4, UR5 ;  /* 0x0000000500047c82 */ /* 0x000fe20008000000 */
[----:B------:R-:W-:Y:S02]  /*18d0*/  USHF.R.U32.HI UR9, URZ, UR9, UR6 ;  /* 0x00000009ff097299 */ /* 0x000fe40008011606 */
[----:B----4-:R-:W-:Y:S02]  /*18e0*/  USHF.R.U32.HI UR4, URZ, UR13, UR4 ;  /* 0x0000000dff047299 */ /* 0x010fe40008011604 */
[----:B------:R-:W-:Y:S02]  /*18f0*/  USEL UR5, UR20, UR9, !UP1 ;  /* 0x0000000914057287 */ /* 0x000fe4000c800000 */
[----:B------:R-:W-:-:S04]  /*1900*/  USEL UR4, UR21, UR4, !UP0 ;  /* 0x0000000415047287 */ /* 0x000fc8000c000000 */
[----:B------:R-:W-:Y:S02]  /*1910*/  UIADD3 UR6, UPT, UPT, -UR4, UR5, URZ ;  /* 0x0000000504067290 */ /* 0x000fe4000fffe1ff */
[----:B------:R-:W-:Y:S02]  /*1920*/  UIADD3 UR4, UPT, UPT, UR4, -UR5, URZ ;  /* 0x8000000504047290 */ /* 0x000fe4000fffe0ff */
[----:B------:R-:W-:Y:S02]  /*1930*/  UIMAD UR21, UR6, UR10, UR21 ;  /* 0x0000000a061572a4 */ /* 0x000fe4000f8e0215 */
[----:B------:R-:W-:-:S12]  /*1940*/  UIMAD UR20, UR4, UR12, UR20 ;  /* 0x0000000c041472a4 */ /* 0x000fd8000f8e0214 */
.L_x_19:
[----:B------:R-:W-:-:S09]  /*1950*/  UISETP.EQ.U32.AND UP0, UPT, UR29, 0x1, UPT ;  /* 0x000000011d00788c */ /* 0x000fd2000bf02070 */
[----:B------:R-:W-:Y:S05]  /*1960*/  BRA.U !UP0, `(.L_x_20) ;  /* 0x00000001080c7547 */ /* 0x000fea000b800000 */
[----:B------:R-:W-:Y:S01]  /*1970*/  UCGABAR_WAIT ;  /* 0x0000000000007dc7 */ /* 0x000fe20008000000 */
[----:B------:R-:W-:Y:S01]  /*1980*/  CCTL.IVALL ;  /* 0x00000000ff00798f */ /* 0x000fe20002000000 */
[----:B------:R-:W-:Y:S05]  /*1990*/  BRA `(.L_x_21) ;  /* 0x0000000000047947 */ /* 0x000fea0003800000 */
.L_x_20:
[----:B------:R-:W-:Y:S06]  /*19a0*/  BAR.SYNC.DEFER_BLOCKING 0x0 ;  /* 0x0000000000007b1d */ /* 0x000fec0000010000 */
.L_x_21:
[----:B------:R-:W-:Y:S05]  /*19b0*/  BRA.U UP3, `(.L_x_22) ;  /* 0x0000001903407547 */ /* 0x000fea000b800000 */
[----:B------:R-:W2:Y:S01]  /*19c0*/  LDCU UR6, c[0x0][0x38c] ;  /* 0x00007180ff0677ac */ /* 0x000ea20008000800 */
[----:B------:R-:W-:Y:S01]  /*19d0*/  PLOP3.LUT P2, PT, PT, PT, UP5, 0x80, 0x8 ;  /* 0x000000000008781c */ /* 0x000fe20003f4f058 */
[----:B------:R-:W-:Y:S01]  /*19e0*/  IMAD.MOV.U32 R12, RZ, RZ, 0x1 ;  /* 0x00000001ff0c7424 */ /* 0x000fe200078e00ff */
[----:B------:R-:W-:Y:S01]  /*19f0*/  ISETP.NE.AND P3, PT, R5, RZ, P4 ;  /* 0x000000ff0500720c */ /* 0x000fe20002765270 */
[----:B------:R-:W-:Y:S01]  /*1a00*/  USHF.L.U32 UR7, UR26, 0x5, URZ ;  /* 0x000000051a077899 */ /* 0x000fe200080006ff */
[----:B------:R-:W-:Y:S01]  /*1a10*/  PLOP3.LUT P2, PT, P2, PT, PT, 0x8, 0x80 ;  /* 0x000000000080781c */ /* 0x000fe2000174e170 */
[----:B------:R-:W-:Y:S01]  /*1a20*/  USHF.L.U32 UR8, UR26, 0x6, URZ ;  /* 0x000000061a087899 */ /* 0x000fe200080006ff */
[----:B------:R-:W-:Y:S01]  /*1a30*/  CS2R R10, SRZ ;  /* 0x00000000000a7805 */ /* 0x000fe2000001ff00 */
[----:B------:R-:W-:Y:S01]  /*1a40*/  UISETP.NE.AND UP1, UPT, UR24, URZ, UPT ;  /* 0x000000ff1800728c */ /* 0x000fe2000bf25270 */
[----:B------:R-:W-:Y:S01]  /*1a50*/  IMAD.MOV.U32 R9, RZ, RZ, RZ ;  /* 0x000000ffff097224 */ /* 0x000fe200078e00ff */
[----:B------:R-:W3:Y:S01]  /*1a60*/  LDCU UR65, c[0x0][0x370] ;  /* 0x00006e00ff4177ac */ /* 0x000ee20008000800 */
[----:B------:R-:W-:Y:S01]  /*1a70*/  IMAD.MOV.U32 R8, RZ, RZ, 0x1 ;  /* 0x00000001ff087424 */ /* 0x000fe200078e00ff */
[----:B------:R-:W4:Y:S01]  /*1a80*/  LDCU.64 UR54, c[0x0][0x348] ;  /* 0x00006900ff3677ac */ /* 0x000f220008000a00 */
[----:B--2---:R-:W-:-:S02]  /*1a90*/  UIADD3 UR5, UPT, UPT, UR6, 0x7f, URZ ;  /* 0x0000007f06057890 */ /* 0x004fc4000fffe0ff */
[----:B------:R-:W-:Y:S02]  /*1aa0*/  UIADD3 UR72, UPT, UPT, UR6, 0xfe, URZ ;  /* 0x000000fe06487890 */ /* 0x000fe4000fffe0ff */
[----:B------:R-:W-:Y:S01]  /*1ab0*/  USHF.R.S32.HI UR4, URZ, 0x1f, UR5 ;  /* 0x0000001fff047899 */ /* 0x000fe20008011405 */
[----:B------:R-:W2:Y:S03]  /*1ac0*/  LDCU UR64, c[0x0][0x374] ;  /* 0x00006e80ff4077ac */ /* 0x000ea60008000800 */
[----:B------:R-:W-:Y:S02]  /*1ad0*/  ULEA.HI UR4, UR4, UR5, URZ, 0x7 ;  /* 0x0000000504047291 */ /* 0x000fe4000f8f38ff */
[----:B------:R-:W-:Y:S02]  /*1ae0*/  UIADD3 UR5, UPT, UPT, UR6, -0x1, URZ ;  /* 0xffffffff06057890 */ /* 0x000fe4000fffe0ff */
[----:B------:R-:W-:-:S02]  /*1af0*/  USHF.R.S32.HI UR67, URZ, 0x7, UR4 ;  /* 0x00000007ff437899 */ /* 0x000fc40008011404 */
[----:B------:R-:W-:Y:S02]  /*1b00*/  UISETP.GE.U32.AND UP2, UPT, UR5, -0xff, UPT ;  /* 0xffffff010500788c */ /* 0x000fe4000bf46070 */
[----:B------:R-:W-:Y:S02]  /*1b10*/  UISETP.LT.U32.AND UP0, UPT, UR67, 0x4, UPT ;  /* 0x000000044300788c */ /* 0x000fe4000bf01070 */
[----:B------:R-:W-:Y:S02]  /*1b20*/  ULOP3.LUT UR6, UR7, 0x20, URZ, 0xc0, !UPT ;  /* 0x0000002007067892 */ /* 0x000fe4000f8ec0ff */
[----:B------:R-:W-:Y:S02]  /*1b30*/  USEL UR66, UR67, 0x4, UP0 ;  /* 0x0000000443427887 */ /* 0x000fe40008000000 */
[----:B------:R-:W-:Y:S02]  /*1b40*/  ULOP3.LUT UR5, UR8, 0x40, URZ, 0xc0, !UPT ;  /* 0x0000004008057892 */ /* 0x000fe4000f8ec0ff */
[----:B------:R-:W-:-:S02]  /*1b50*/  UIADD3 UR4, UPT, UPT, UR66, -0x1, URZ ;  /* 0xffffffff42047890 */ /* 0x000fc4000fffe0ff */
[----:B------:R-:W-:Y:S02]  /*1b60*/  @UP2 UIADD3 UR4, UPT, UPT, UR66, URZ, URZ ;  /* 0x000000ff42042290 */ /* 0x000fe4000fffe0ff */
[----:B------:R-:W-:Y:S02]  /*1b70*/  USEL UR53, UR53, 0x2, UP1 ;  /* 0x0000000235357887 */ /* 0x000fe40008800000 */
[----:B------:R-:W-:Y:S02]  /*1b80*/  ULEA UR71, UR71, UR6, 0x4 ;  /* 0x0000000647477291 */ /* 0x000fe4000f8e20ff */
[----:B------:R-:W-:Y:S02]  /*1b90*/  ULEA UR69, UR69, UR5, 0x5 ;  /* 0x0000000545457291 */ /* 0x000fe4000f8e28ff */
[----:B------:R-:W-:Y:S02]  /*1ba0*/  UIADD3 UR70, UPT, UPT, UR67, -UR66, URZ ;  /* 0x8000004243467290 */ /* 0x000fe4000fffe0ff */
[----:B------:R-:W-:-:S02]  /*1bb0*/  UIADD3 UR61, UPT, UPT, UR4, 0x1, URZ ;  /* 0x00000001043d7890 */ /* 0x000fc4000fffe0ff */
[----:B------:R-:W-:Y:S01]  /*1bc0*/  UIADD3 UR68, UPT, UPT, -UR4, URZ, URZ ;  /* 0x000000ff04447290 */ /* 0x000fe2000fffe1ff */
[----:B--234-:R-:W-:-:S11]  /*1bd0*/  UMOV UR29, URZ ;  /* 0x000000ff001d7c82 */ /* 0x01cfd60008000000 */
.L_x_46:
[----:B------:R-:W-:-:S13]  /*1be0*/  R2UR UR4, R59 ;  /* 0x000000003b0472ca */ /* 0x000fda00000e0000 */
[----:B------:R-:W-:Y:S01]  /*1bf0*/  UISETP.NE.AND UP0, UPT, UR4, URZ, UPT ;  /* 0x000000ff0400728c */ /* 0x000fe2000bf05270 */
[----:B------:R-:W2:Y:S02]  /*1c00*/  S2UR UR4, SR_CgaCtaId ;  /* 0x00000000000479c3 */ /* 0x000ea40000008800 */
[----:B--2---:R-:W-:-:S06]  /*1c10*/  MOV R59, UR4 ;  /* 0x00000004003b7c02 */ /* 0x004fcc0008000f00 */
[----:B---3--:R-:W-:Y:S05]  /*1c20*/  BRA.U UP0, `(.L_x_23) ;  /* 0x0000000100347547 */ /* 0x008fea000b800000 */
[----:B------:R-:W2:Y:S01]  /*1c30*/  S2R R0, SR_CgaCtaId ;  /* 0x0000000000007919 */ /* 0x000ea20000008800 */
[----:B------:R-:W-:-:S04]  /*1c40*/  MOV R2, 0x400 ;  /* 0x0000040000027802 */ /* 0x000fc80000000f00 */
[----:B--2---:R-:W-:Y:S02]  /*1c50*/  LEA R0, R0, R2, 0x18 ;  /* 0x0000000200007211 */ /* 0x004fe400078ec0ff */
[----:B------:R-:W-:-:S03]  /*1c60*/  SHF.L.U32 R2, R8, 0x1f, RZ ;  /* 0x0000001f08027819 */ /* 0x000fc600000006ff */
[----:B------:R-:W-:-:S04]  /*1c70*/  IMAD R0, R9, 0x8, R0 ;  /* 0x0000000809007824 */ /* 0x000fc800078e0200 */
[----:B------:R-:W2:Y:S02]  /*1c80*/  SYNCS.PHASECHK.TRANS64.TRYWAIT P0, [R0+URZ+0xf0], R2 ;  /* 0x0000f002000075a7 */ /* 0x000ea400080011ff */
[----:B--2---:R-:W-:Y:S05]  /*1c90*/  @!P0 BRA `(.L_x_24) ;  /* 0x0000006800c08947 */ /* 0x004fea0003800000 */
.L_x_137:
[----:B------:R-:W-:Y:S01]  /*1ca0*/  VIADD R9, R9, 0x1 ;  /* 0x0000000109097836 */ /* 0x000fe20000000000 */
[----:B------:R2:W-:Y:S04]  /*1cb0*/  SYNCS.ARRIVE.TRANS64.A1T0 RZ, [R0+URZ+0xe0], RZ ;  /* 0x0000e0ff00ff79a7 */ /* 0x0005e800081000ff */
[----:B------:R-:W-:-:S04]  /*1cc0*/  ISETP.NE.AND P0, PT, R9, 0x2, PT ;  /* 0x000000020900780c */ /* 0x000fc80003f05270 */
[----:B------:R-:W-:Y:S02]  /*1cd0*/  SEL R9, R9, RZ, P0 ;  /* 0x000000ff09097207 */ /* 0x000fe40000000000 */
[----:B--2---:R-:W-:-:S04]  /*1ce0*/  SEL R0, RZ, 0x1, P0 ;  /* 0x00000001ff007807 */ /* 0x004fc80000000000 */
[----:B------:R-:W-:-:S07]  /*1cf0*/  LOP3.LUT R8, R8, R0, RZ, 0x3c, !PT ;  /* 0x0000000008087212 */ /* 0x000fce00078e3cff */
.L_x_23:
[----:B------:R-:W-:Y:S01]  /*1d00*/  R2UR UR4, R59 ;  /* 0x000000003b0472ca */ /* 0x000fe200000e0000 */
[----:B------:R-:W-:Y:S01]  /*1d10*/  UMOV UR22, 0x400 ;  /* 0x0000040000167882 */ /* 0x000fe20000000000 */
[----:B------:R-:W-:Y:S01]  /*1d20*/  SHF.L.U32 R0, R12, 0x1f, RZ ;  /* 0x0000001f0c007819 */ /* 0x000fe200000006ff */
[----:B------:R-:W-:Y:S02]  /*1d30*/  UISETP.GE.U32.AND UP0, UPT, UR72, 0xff, UPT ;  /* 0x000000ff4800788c */ /* 0x000fe4000bf06070 */
[----:B------:R-:W-:-:S03]  /*1d40*/  ULEA UR27, UR21, UR71, 0x6 ;  /* 0x00000047151b7291 */ /* 0x000fc6000f8e30ff */
[----:B------:R-:W-:-:S05]  /*1d50*/  UMOV UR21, URZ ;  /* 0x000000ff00157c82 */ /* 0x000fca0008000000 */
[----:B------:R-:W-:-:S04]  /*1d60*/  ULEA UR22, UR4, UR22, 0x18 ;  /* 0x0000001604167291 */ /* 0x000fc8000f8ec0ff */
[----:B------:R-:W-:-:S09]  /*1d70*/  ULEA UR4, UR29, UR22, 0x3 ;  /* 0x000000161d047291 */ /* 0x000fd2000f8e18ff */
[----:B------:R2:W3:Y:S01]  /*1d80*/  SYNCS.PHASECHK.TRANS64.TRYWAIT P1, [UR4+0x20], R0 ;  /* 0x00002000ff0075a7 */ /* 0x0004e20008021104 */
[----:B------:R-:W-:-:S04]  /*1d90*/  ULEA.HI UR4, UR20, UR20, URZ, 0x1 ;  /* 0x0000001414047291 */ /* 0x000fc8000f8f08ff */
[----:B------:R-:W-:-:S04]  /*1da0*/  USHF.L.U32 UR4, UR4, 0x6, URZ ;  /* 0x0000000604047899 */ /* 0x000fc800080006ff */
[----:B------:R-:W-:-:S04]  /*1db0*/  ULOP3.LUT UR59, UR4, 0xffffff80, URZ, 0xc0, !UPT ;  /* 0xffffff80043b7892 */ /* 0x000fc8000f8ec0ff */
[----:B------:R-:W-:Y:S01]  /*1dc0*/  UIADD3 UR59, UPT, UPT, UR69, UR59, URZ ;  /* 0x0000003b453b7290 */ /* 0x000fe2000fffe0ff */
[----:B------:R-:W-:Y:S11]  /*1dd0*/  BRA.U !UP0, `(.L_x_25) ;  /* 0x0000000508687547 */ /* 0x000ff6000b800000 */
[----:B------:R-:W-:Y:S01]  /*1de0*/  UMOV UR23, UR68 ;  /* 0x0000004400177c82 */ /* 0x000fe20008000000 */
[----:B------:R-:W-:Y:S01]  /*1df0*/  UMOV UR7, UR29 ;  /* 0x0000001d00077c82 */ /* 0x000fe20008000000 */
[----:B------:R-:W-:-:S05]  /*1e00*/  UMOV UR42, 0x40 ;  /* 0x00000040002a7882 */ /* 0x000fca0000000000 */
.L_x_33:
[----:B------:R-:W-:Y:S01]  /*1e10*/  ULEA UR6, UR7, UR22, 0x3 ;  /* 0x0000001607067291 */ /* 0x000fe2000f8e18ff */
[----:B---3--:R-:W-:Y:S01]  /*1e20*/  @P4 MOV R2, 0x18000 ;  /* 0x0001800000024802 */ /* 0x008fe20000000f00 */
[----:B-123--:R-:W-:Y:S10]  /*1e30*/  @P1 BRA `(.L_x_26) ;  /* 0x00000000000c1947 */ /* 0x00eff40003800000 */
[----:B------:R-:W-:-:S04]  /*1e40*/  SHF.L.U32 R3, R12, 0x1f, RZ ;  /* 0x0000001f0c037819 */ /* 0x000fc800000006ff */
[----:B------:R-:W3:Y:S02]  /*1e50*/  SYNCS.PHASECHK.TRANS64.TRYWAIT P0, [UR6+0x20], R3 ;  /* 0x00002003ff0075a7 */ /* 0x000ee40008001106 */
[----:B---3--:R-:W-:Y:S05]  /*1e60*/  @!P0 BRA `(.L_x_27) ;  /* 0x0000006800608947 */ /* 0x008fea0003800000 */
.L_x_26:
[----:B------:R3:W-:Y:S01]  /*1e70*/  @P4 SYNCS.ARRIVE.TRANS64 RZ, [UR6], R2 ;  /* 0x00000002ffff49a7 */ /* 0x0007e20008000006 */
[----:B------:R-:W-:Y:S02]  /*1e80*/  ULOP3.LUT UR4, UR53, 0x2, URZ, 0xfc, !UPT ;  /* 0x0000000235047892 */ /* 0x000fe4000f8efcff */
[----:B------:R-:W-:Y:S02]  /*1e90*/  UIADD3 UR23, UPT, UPT, UR23, 0x1, URZ ;  /* 0x0000000117177890 */ /* 0x000fe4000fffe0ff */
[----:B------:R-:W-:Y:S02]  /*1ea0*/  UISETP.NE.AND UP0, UPT, UR4, 0x2, UPT ;  /* 0x000000020400788c */ /* 0x000fe4000bf05270 */
[----:B------:R-:W-:-:S07]  /*1eb0*/  UISETP.NE.AND UP2, UPT, UR23, 0x1, UPT ;  /* 0x000000011700788c */ /* 0x000fce000bf45270 */
[----:B------:R-:W-:Y:S05]  /*1ec0*/  BRA.U UP0, `(.L_x_28) ;  /* 0x0000000100047547 */ /* 0x000fea000b800000 */
[----:B-1----:R-:W-:Y:S05]  /*1ed0*/  BPT.TRAP 0x1 ;  /* 0x000000040000795c */ /* 0x002fea0000300000 */
.L_x_28:
[----:B------:R-:W-:Y:S04]  /*1ee0*/  BSSY.RECONVERGENT B0, `(.L_x_29) ;  /* 0x0000003000007945 */ /* 0x000fe80003800200 */
[----:B------:R-:W-:Y:S05]  /*1ef0*/  @!P3 BRA `(.L_x_30) ;  /* 0x000000000004b947 */ /* 0x000fea0003800000 */
[----:B-1----:R-:W-:Y:S05]  /*1f00*/  BPT.TRAP 0x1 ;  /* 0x000000040000795c */ /* 0x002fea0000300000 */
.L_x_30:
[----:B-1----:R-:W-:Y:S05]  /*1f10*/  BSYNC.RECONVERGENT B0 ;  /* 0x0000000000007941 */ /* 0x002fea0003800200 */
.L_x_29:
[----:B------:R-:W-:Y:S01]  /*1f20*/  UIADD3 UR4, UPT, UPT, UR7, 0x1, URZ ;  /* 0x0000000107047890 */ /* 0x000fe2000fffe0ff */
[----:B------:R-:W-:Y:S01]  /*1f30*/  BSSY.RECONVERGENT B0, `(.L_x_31) ;  /* 0x0000040000007945 */ /* 0x000fe20003800200 */
[----:B------:R-:W-:Y:S02]  /*1f40*/  ELECT P0, URZ, PT ;  /* 0x0000000000ff782f */ /* 0x000fe40003800000 */
[----:B------:R-:W-:-:S04]  /*1f50*/  UISETP.NE.AND UP0, UPT, UR4, 0x4, UPT ;  /* 0x000000040400788c */ /* 0x000fc8000bf05270 */
[----:B------:R-:W-:Y:S02]  /*1f60*/  USEL UR5, URZ, 0x1, UP0 ;  /* 0x00000001ff057887 */ /* 0x000fe40008000000 */
[----:B------:R-:W-:-:S04]  /*1f70*/  USEL UR29, UR4, URZ, UP0 ;  /* 0x000000ff041d7287 */ /* 0x000fc80008000000 */
[----:B------:R-:W-:Y:S01]  /*1f80*/  ULEA UR4, UR29, UR22, 0x3 ;  /* 0x000000161d047291 */ /* 0x000fe2000f8e18ff */
[----:B------:R-:W-:-:S04]  /*1f90*/  LOP3.LUT R12, R12, UR5, RZ, 0x3c, !PT ;  /* 0x000000050c0c7c12 */ /* 0x000fc8000f8e3cff */
[----:B--2---:R-:W-:-:S04]  /*1fa0*/  SHF.L.U32 R0, R12, 0x1f, RZ ;  /* 0x0000001f0c007819 */ /* 0x004fc800000006ff */
[----:B------:R1:W2:Y:S01]  /*1fb0*/  SYNCS.PHASECHK.TRANS64.TRYWAIT P1, [UR4+0x20], R0 ;  /* 0x00002000ff0075a7 */ /* 0x0002a20008021104 */
[----:B------:R-:W-:Y:S05]  /*1fc0*/  @!P0 BRA `(.L_x_32) ;  /* 0x0000000000d88947 */ /* 0x000fea0003800000 */
[----:B------:R-:W-:Y:S02]  /*1fd0*/  ULEA UR32, UR7, UR38, 0xd ;  /* 0x0000002607207291 */ /* 0x000fe4000f8e68ff */
[----:B------:R-:W-:Y:S02]  /*1fe0*/  UIADD3 UR4, UP1, UPT, UR54, 0x80, URZ ;  /* 0x0000008036047890 */ /* 0x000fe4000ff3e0ff */
[----:B------:R-:W-:Y:S02]  /*1ff0*/  ULEA UR13, UR7, UR37, 0xc ;  /* 0x00000025070d7291 */ /* 0x000fe4000f8e60ff */
[----:B------:R-:W-:Y:S02]  /*2000*/  ULEA UR32, UR32, UR22, 0x2 ;  /* 0x0000001620207291 */ /* 0x000fe4000f8e10ff */
[----:B------:R-:W-:Y:S02]  /*2010*/  UIADD3 UR14, UP0, UPT, UR54, 0x180, URZ ;  /* 0x00000180360e7890 */ /* 0x000fe4000ff1e0ff */
[----:B------:R-:W-:-:S02]  /*2020*/  UIADD3 UR58, UPT, UPT, UR42, -0x40, URZ ;  /* 0xffffffc02a3a7890 */ /* 0x000fc4000fffe0ff */
[----:B------:R-:W-:Y:S02]  /*2030*/  ULOP3.LUT UR57, UR6, 0xfefffff8, URZ, 0xc0, !UPT ;  /* 0xfefffff806397892 */ /* 0x000fe4000f8ec0ff */
[----:B------:R-:W-:Y:S02]  /*2040*/  UIADD3.X UR5, UPT, UPT, URZ, UR55, URZ, UP1, !UPT ;  /* 0x00000037ff057290 */ /* 0x000fe40008ffe4ff */
[----:B------:R-:W-:Y:S02]  /*2050*/  ULEA UR13, UR13, UR22, 0x2 ;  /* 0x000000160d0d7291 */ /* 0x000fe4000f8e10ff */
[----:B------:R-:W-:Y:S02]  /*2060*/  UIADD3 UR56, UPT, UPT, UR32, 0x6400, URZ ;  /* 0x0000640020387890 */ /* 0x000fe4000fffe0ff */
[----:B------:R-:W-:Y:S02]  /*2070*/  UPRMT UR17, URZ, 0x5410, UR31 ;  /* 0x00005410ff117896 */ /* 0x000fe4000800001f */
[----:B------:R-:W-:-:S02]  /*2080*/  UIADD3 UR50, UPT, UPT, UR42, -0x20, URZ ;  /* 0xffffffe02a327890 */ /* 0x000fc4000fffe0ff */
[----:B------:R-:W-:Y:S02]  /*2090*/  UIADD3 UR48, UPT, UPT, UR32, 0x8400, URZ ;  /* 0x0000840020307890 */ /* 0x000fe4000fffe0ff */
[----:B------:R-:W-:Y:S02]  /*20a0*/  UIADD3 UR40, UPT, UPT, UR32, 0xa400, URZ ;  /* 0x0000a40020287890 */ /* 0x000fe4000fffe0ff */
[----:B------:R-:W-:Y:S02]  /*20b0*/  UIADD3 UR34, UPT, UPT, UR42, 0x20, URZ ;  /* 0x000000202a227890 */ /* 0x000fe4000fffe0ff */
[----:B------:R-:W-:Y:S02]  /*20c0*/  UIADD3 UR32, UPT, UPT, UR32, 0xc400, URZ ;  /* 0x0000c40020207890 */ /* 0x000fe4000fffe0ff */
[----:B------:R-:W-:Y:S02]  /*20d0*/  UIADD3.X UR15, UPT, UPT, URZ, UR55, URZ, UP0, !UPT ;  /* 0x00000037ff0f7290 */ /* 0x000fe400087fe4ff */
[----:B------:R-:W-:-:S02]  /*20e0*/  UPRMT UR21, URZ, 0x5410, UR30 ;  /* 0x00005410ff157896 */ /* 0x000fc4000800001e */
[----:B------:R-:W-:Y:S02]  /*20f0*/  UIADD3 UR24, UPT, UPT, UR13, 0x26400, URZ ;  /* 0x000264000d187890 */ /* 0x000fe4000fffe0ff */
[----:B------:R-:W-:Y:S01]  /*2100*/  UIADD3 UR8, UPT, UPT, UR13, 0x27400, URZ ;  /* 0x000274000d087890 */ /* 0x000fe2000fffe0ff */
[----:B------:R-:W-:Y:S01]  /*2110*/  UMOV UR46, 0x0 ;  /* 0x00000000002e7882 */ /* 0x000fe20000000000 */
[----:B------:R-:W-:Y:S01]  /*2120*/  UMOV UR47, 0x10000000 ;  /* 0x10000000002f7882 */ /* 0x000fe20000000000 */
[----:B------:R-:W-:Y:S01]  /*2130*/  UMOV UR51, UR59 ;  /* 0x0000003b00337c82 */ /* 0x000fe20008000000 */
[----:B------:R-:W-:Y:S01]  /*2140*/  UMOV UR52, UR60 ;  /* 0x0000003c00347c82 */ /* 0x000fe20008000000 */
[----:B------:R-:W-:Y:S01]  /*2150*/  UMOV UR49, UR57 ;  /* 0x0000003900317c82 */ /* 0x000fe20008000000 */
[----:B------:R-:W-:Y:S01]  /*2160*/  UMOV UR43, UR59 ;  /* 0x0000003b002b7c82 */ /* 0x000fe20008000000 */
[----:B------:R-:W-:Y:S01]  /*2170*/  UMOV UR44, UR60 ;  /* 0x0000003c002c7c82 */ /* 0x000fe20008000000 */
[----:B------:R-:W-:Y:S01]  /*2180*/  UMOV UR41, UR57 ;  /* 0x0000003900297c82 */ /* 0x000fe20008000000 */
[----:B------:R-:W-:Y:S01]  /*2190*/  UTMALDG.3D.MULTICAST.2CTA [UR56], [UR4], UR17, desc[UR46] ;  /* 0x00002e38040073b4 */ /* 0x000fe20008211811 */
[----:B------:R-:W-:Y:S01]  /*21a0*/  UMOV UR35, UR59 ;  /* 0x0000003b00237c82 */ /* 0x000fe20008000000 */
        /* <DEDUP_REMOVED lines=10> */
[----:B------:R-:W-:Y:S01]  /*2250*/  UIADD3 UR16, UPT, UPT, UR13, 0x28400, URZ ;  /* 0x000284000d107890 */ /* 0x000fe2000fffe0ff */
[----:B------:R-:W-:Y:S01]  /*2260*/  UMOV UR18, UR42 ;  /* 0x0000002a00127c82 */ /* 0x000fe20008000000 */
[----:B------:R-:W-:Y:S01]  /*2270*/  UMOV UR19, UR27 ;  /* 0x0000001b00137c82 */ /* 0x000fe20008000000 */
[----:B------:R-:W-:Y:S01]  /*2280*/  UTMALDG.3D.MULTICAST.2CTA [UR40], [UR4], UR17, desc[UR46] ;  /* 0x00002e28040073b4 */ /* 0x000fe20008211811 */
[----:B------:R-:W-:Y:S01]  /*2290*/  UMOV UR20, UR60 ;  /* 0x0000003c00147c82 */ /* 0x000fe20008000000 */
[----:B------:R4:W-:Y:S01]  /*22a0*/  UTMALDG.3D.MULTICAST.2CTA [UR32], [UR4], UR17, desc[UR46] ;  /* 0x00002e20040073b4 */ /* 0x0009e20008211811 */
[----:B------:R-:W-:Y:S01]  /*22b0*/  UTMALDG.3D.MULTICAST.2CTA [UR24], [UR14], UR21, desc[UR46] ;  /* 0x00002e180e0073b4 */ /* 0x000fe20008211815 */
[----:B------:R3:W-:Y:S01]  /*22c0*/  UTMALDG.3D.MULTICAST.2CTA [UR8], [UR14], UR21, desc[UR46] ;  /* 0x00002e080e0073b4 */ /* 0x0007e20008211815 */
[----:B----4-:R-:W-:-:S02]  /*22d0*/  UMOV UR17, UR57 ;  /* 0x0000003900117c82 */ /* 0x010fc40008000000 */
[----:B------:R4:W-:Y:S01]  /*22e0*/  UTMALDG.3D.MULTICAST.2CTA [UR16], [UR14], UR21, desc[UR46] ;  /* 0x00002e100e0073b4 */ /* 0x0009e20008211815 */
[----:B---3--:R-:W-:Y:S01]  /*22f0*/  UIADD3 UR8, UPT, UPT, UR13, 0x29400, URZ ;  /* 0x000294000d087890 */ /* 0x008fe2000fffe0ff */
[----:B------:R-:W-:-:S08]  /*2300*/  UMOV UR10, UR34 ;  /* 0x00000022000a7c82 */ /* 0x000fd00008000000 */
[----:B------:R4:W-:Y:S02]  /*2310*/  UTMALDG.3D.MULTICAST.2CTA [UR8], [UR14], UR21, desc[UR46] ;  /* 0x00002e080e0073b4 */ /* 0x0009e40008211815 */
[----:B----4-:R-:W-:Y:S01]  /*2320*/  NOP ;  /* 0x0000000000007918 */ /* 0x010fe20000000000 */
.L_x_32:
[----:B------:R-:W-:Y:S05]  /*2330*/  BSYNC.RECONVERGENT B0 ;  /* 0x0000000000007941 */ /* 0x000fea0003800200 */
.L_x_31:
[----:B------:R-:W-:Y:S01]  /*2340*/  UIADD3 UR42, UPT, UPT, UR42, 0x80, URZ ;  /* 0x000000802a2a7890 */ /* 0x000fe2000fffe0ff */
[----:B------:R-:W-:Y:S01]  /*2350*/  UMOV UR7, UR29 ;  /* 0x0000001d00077c82 */ /* 0x000fe20008000000 */
[----:B------:R-:W-:Y:S01]  /*2360*/  UMOV UR21, UR61 ;  /* 0x0000003d00157c82 */ /* 0x000fe20008000000 */
[----:B------:R-:W-:Y:S09]  /*2370*/  BRA.U UP2, `(.L_x_33) ;  /* 0xfffffff902a47547 */ /* 0x000ff2000b83ffff */
.L_x_25:
[----:B------:R-:W-:Y:S01]  /*2380*/  ULEA UR4, UR29, UR22, 0x3 ;  /* 0x000000161d047291 */ /* 0x000fe2000f8e18ff */
[----:B-12---:R-:W-:Y:S01]  /*2390*/  SHF.L.U32 R0, R12, 0x1f, RZ ;  /* 0x0000001f0c007819 */ /* 0x006fe200000006ff */
[----:B------:R-:W-:Y:S01]  /*23a0*/  @!P2 SYNCS.ARRIVE.TRANS64.A1T0 RZ, [UR22+0x78], RZ ;  /* 0x000078ffffffa9a7 */ /* 0x000fe20008100016 */
[----:B------:R-:W-:-:S06]  /*23b0*/  UISETP.GT.AND UP0, UPT, UR67, UR66, UPT ;  /* 0x000000424300728c */ /* 0x000fcc000bf04270 */
[----:B---3--:R1:W2:Y:S03]  /*23c0*/  SYNCS.PHASECHK.TRANS64.TRYWAIT P1, [UR4+0x20], R0 ;  /* 0x00002000ff0075a7 */ /* 0x0082a60008021104 */
[----:B------:R-:W-:Y:S05]  /*23d0*/  BRA.U !UP0, `(.L_x_34) ;  /* 0x0000000508607547 */ /* 0x000fea000b800000 */
[----:B------:R-:W-:Y:S01]  /*23e0*/  UIADD3 UR45, UPT, UPT, UR70, UR21, URZ ;  /* 0x00000015462d7290 */ /* 0x000fe2000fffe0ff */
[----:B------:R-:W-:-:S11]  /*23f0*/  UMOV UR7, UR29 ;  /* 0x0000001d00077c82 */ /* 0x000fd60008000000 */
.L_x_42:
[----:B------:R-:W-:Y:S01]  /*2400*/  ULEA UR6, UR7, UR22, 0x3 ;  /* 0x0000001607067291 */ /* 0x000fe2000f8e18ff */
[----:B--2---:R-:W-:Y:S01]  /*2410*/  @P4 MOV R2, 0x18000 ;  /* 0x0001800000024802 */ /* 0x004fe20000000f00 */
[----:B--23--:R-:W-:Y:S10]  /*2420*/  @P1 BRA `(.L_x_35) ;  /* 0x00000000000c1947 */ /* 0x00cff40003800000 */
[----:B------:R-:W-:-:S04]  /*2430*/  SHF.L.U32 R3, R12, 0x1f, RZ ;  /* 0x0000001f0c037819 */ /* 0x000fc800000006ff */
[----:B------:R-:W2:Y:S02]  /*2440*/  SYNCS.PHASECHK.TRANS64.TRYWAIT P0, [UR6+0x20], R3 ;  /* 0x00002003ff0075a7 */ /* 0x000ea40008001106 */
[----:B--2---:R-:W-:Y:S05]  /*2450*/  @!P0 BRA `(.L_x_36) ;  /* 0x0000006000fc8947 */ /* 0x004fea0003800000 */
.L_x_35:
[----:B------:R2:W-:Y:S01]  /*2460*/  @P4 SYNCS.ARRIVE.TRANS64 RZ, [UR6], R2 ;  /* 0x00000002ffff49a7 */ /* 0x0005e20008000006 */
[----:B------:R-:W-:-:S04]  /*2470*/  ULOP3.LUT UR4, UR53, 0x2, URZ, 0xfc, !UPT ;  /* 0x0000000235047892 */ /* 0x000fc8000f8efcff */
[----:B------:R-:W-:-:S09]  /*2480*/  UISETP.NE.AND UP0, UPT, UR4, 0x2, UPT ;  /* 0x000000020400788c */ /* 0x000fd2000bf05270 */
[----:B------:R-:W-:Y:S05]  /*2490*/  BRA.U UP0, `(.L_x_37) ;  /* 0x0000000100047547 */ /* 0x000fea000b800000 */
[----:B------:R-:W-:Y:S05]  /*24a0*/  BPT.TRAP 0x1 ;  /* 0x000000040000795c */ /* 0x000fea0000300000 */
.L_x_37:
[----:B------:R-:W-:Y:S04]  /*24b0*/  BSSY.RECONVERGENT B0, `(.L_x_38) ;  /* 0x0000003000007945 */ /* 0x000fe80003800200 */
[----:B------:R-:W-:Y:S05]  /*24c0*/  @!P3 BRA `(.L_x_39) ;  /* 0x000000000004b947 */ /* 0x000fea0003800000 */
[----:B------:R-:W-:Y:S05]  /*24d0*/  BPT.TRAP 0x1 ;  /* 0x000000040000795c */ /* 0x000fea0000300000 */
.L_x_39:
[----:B------:R-:W-:Y:S05]  /*24e0*/  BSYNC.RECONVERGENT B0 ;  /* 0x0000000000007941 */ /* 0x000fea0003800200 */
.L_x_38:
        /* <DEDUP_REMOVED lines=8> */
[----:B-1----:R-:W-:-:S04]  /*2570*/  SHF.L.U32 R0, R12, 0x1f, RZ ;  /* 0x0000001f0c007819 */ /* 0x002fc800000006ff */
[----:B------:R1:W3:Y:S01]  /*2580*/  SYNCS.PHASECHK.TRANS64.TRYWAIT P1, [UR4+0x20], R0 ;  /* 0x00002000ff0075a7 */ /* 0x0002e20008021104 */
[----:B------:R-:W-:Y:S05]  /*2590*/  @!P0 BRA `(.L_x_41) ;  /* 0x0000000000dc8947 */ /* 0x000fea0003800000 */
[----:B------:R-:W-:Y:S02]  /*25a0*/  ULEA UR32, UR7, UR38, 0xd ;  /* 0x0000002607207291 */ /* 0x000fe4000f8e68ff */
[----:B------:R-:W-:Y:S02]  /*25b0*/  UIADD3 UR4, UP1, UPT, UR54, 0x80, URZ ;  /* 0x0000008036047890 */ /* 0x000fe4000ff3e0ff */
[----:B------:R-:W-:Y:S02]  /*25c0*/  ULEA UR13, UR7, UR37, 0xc ;  /* 0x00000025070d7291 */ /* 0x000fe4000f8e60ff */
[----:B------:R-:W-:Y:S02]  /*25d0*/  ULEA UR32, UR32, UR22, 0x2 ;  /* 0x0000001620207291 */ /* 0x000fe4000f8e10ff */
[----:B------:R-:W-:Y:S02]  /*25e0*/  USHF.L.U32 UR58, UR21, 0x7, URZ ;  /* 0x00000007153a7899 */ /* 0x000fe400080006ff */
[----:B------:R-:W-:-:S02]  /*25f0*/  UIADD3 UR14, UP0, UPT, UR54, 0x180, URZ ;  /* 0x00000180360e7890 */ /* 0x000fc4000ff1e0ff */
[----:B------:R-:W-:Y:S02]  /*2600*/  ULOP3.LUT UR57, UR6, 0xfefffff8, URZ, 0xc0, !UPT ;  /* 0xfefffff806397892 */ /* 0x000fe4000f8ec0ff */
[----:B------:R-:W-:Y:S02]  /*2610*/  UIADD3.X UR5, UPT, UPT, URZ, UR55, URZ, UP1, !UPT ;  /* 0x00000037ff057290 */ /* 0x000fe40008ffe4ff */
[----:B------:R-:W-:Y:S02]  /*2620*/  ULEA UR13, UR13, UR22, 0x2 ;  /* 0x000000160d0d7291 */ /* 0x000fe4000f8e10ff */
[----:B------:R-:W-:Y:S02]  /*2630*/  UIADD3 UR56, UPT, UPT, UR32, 0x6400, URZ ;  /* 0x0000640020387890 */ /* 0x000fe4000fffe0ff */
[----:B------:R-:W-:Y:S02]  /*2640*/  UPRMT UR16, URZ, 0x5410, UR31 ;  /* 0x00005410ff107896 */ /* 0x000fe4000800001f */
[----:B------:R-:W-:-:S02]  /*2650*/  UIADD3 UR50, UPT, UPT, UR58, 0x20, URZ ;  /* 0x000000203a327890 */ /* 0x000fc4000fffe0ff */
[----:B------:R-:W-:Y:S02]  /*2660*/  UIADD3 UR48, UPT, UPT, UR32, 0x8400, URZ ;  /* 0x0000840020307890 */ /* 0x000fe4000fffe0ff */
[----:B------:R-:W-:Y:S02]  /*2670*/  UIADD3 UR42, UPT, UPT, UR58, 0x40, URZ ;  /* 0x000000403a2a7890 */ /* 0x000fe4000fffe0ff */
[----:B------:R-:W-:Y:S02]  /*2680*/  UIADD3 UR40, UPT, UPT, UR32, 0xa400, URZ ;  /* 0x0000a40020287890 */ /* 0x000fe4000fffe0ff */
[----:B------:R-:W-:Y:S02]  /*2690*/  UIADD3 UR34, UPT, UPT, UR58, 0x60, URZ ;  /* 0x000000603a227890 */ /* 0x000fe4000fffe0ff */
[----:B------:R-:W-:Y:S02]  /*26a0*/  UIADD3 UR32, UPT, UPT, UR32, 0xc400, URZ ;  /* 0x0000c40020207890 */ /* 0x000fe4000fffe0ff */
[----:B------:R-:W-:-:S02]  /*26b0*/  UIADD3.X UR15, UPT, UPT, URZ, UR55, URZ, UP0, !UPT ;  /* 0x00000037ff0f7290 */ /* 0x000fc400087fe4ff */
[----:B------:R-:W-:Y:S02]  /*26c0*/  UPRMT UR23, URZ, 0x5410, UR30 ;  /* 0x00005410ff177896 */ /* 0x000fe4000800001e */
        /* <DEDUP_REMOVED lines=27> */
[----:B------:R4:W-:Y:S01]  /*2880*/  UTMALDG.3D.MULTICAST.2CTA [UR32], [UR4], UR16, desc[UR46] ;  /* 0x00002e20040073b4 */ /* 0x0009e20008211810 */
[----:B------:R-:W-:Y:S01]  /*2890*/  UTMALDG.3D.MULTICAST.2CTA [UR24], [UR14], UR23, desc[UR46] ;  /* 0x00002e180e0073b4 */ /* 0x000fe20008211817 */
[----:B------:R2:W-:Y:S01]  /*28a0*/  UTMALDG.3D.MULTICAST.2CTA [UR8], [UR14], UR23, desc[UR46] ;  /* 0x00002e080e0073b4 */ /* 0x0005e20008211817 */
[----:B----4-:R-:W-:-:S09]  /*28b0*/  UIADD3 UR16, UPT, UPT, UR13, 0x28400, URZ ;  /* 0x000284000d107890 */ /* 0x010fd2000fffe0ff */
[----:B------:R4:W-:Y:S01]  /*28c0*/  UTMALDG.3D.MULTICAST.2CTA [UR16], [UR14], UR23, desc[UR46] ;  /* 0x00002e100e0073b4 */ /* 0x0009e20008211817 */
[----:B--2---:R-:W-:Y:S01]  /*28d0*/  UIADD3 UR8, UPT, UPT, UR13, 0x29400, URZ ;  /* 0x000294000d087890 */ /* 0x004fe2000fffe0ff */
[----:B------:R-:W-:-:S08]  /*28e0*/  UMOV UR10, UR34 ;  /* 0x00000022000a7c82 */ /* 0x000fd00008000000 */
[----:B------:R4:W-:Y:S02]  /*28f0*/  UTMALDG.3D.MULTICAST.2CTA [UR8], [UR14], UR23, desc[UR46] ;  /* 0x00002e080e0073b4 */ /* 0x0009e40008211817 */
[----:B----4-:R-:W-:Y:S01]  /*2900*/  NOP ;  /* 0x0000000000007918 */ /* 0x010fe20000000000 */
.L_x_41:
[----:B------:R-:W-:Y:S05]  /*2910*/  BSYNC.RECONVERGENT B0 ;  /* 0x0000000000007941 */ /* 0x000fea0003800200 */
.L_x_40:
[----:B------:R-:W-:Y:S01]  /*2920*/  UIADD3 UR21, UPT, UPT, UR21, 0x1, URZ ;  /* 0x0000000115157890 */ /* 0x000fe2000fffe0ff */
[----:B------:R-:W-:-:S03]  /*2930*/  UMOV UR7, UR29 ;  /* 0x0000001d00077c82 */ /* 0x000fc60008000000 */
[----:B------:R-:W-:-:S09]  /*2940*/  UISETP.NE.AND UP0, UPT, UR21, UR45, UPT ;  /* 0x0000002d1500728c */ /* 0x000fd2000bf05270 */
[----:B------:R-:W-:Y:S05]  /*2950*/  BRA.U UP0, `(.L_x_42) ;  /* 0xfffffff900a87547 */ /* 0x000fea000b83ffff */
.L_x_34:
[C---:B------:R-:W-:Y:S01]  /*2960*/  LEA R3, R11.reuse, UR22, 0x3 ;  /* 0x000000160b037c11 */ /* 0x040fe2000f8e18ff */
[----:B------:R-:W-:Y:S01]  /*2970*/  NOP ;  /* 0x0000000000007918 */ /* 0x000fe20000000000 */
[----:B-1----:R-:W-:Y:S02]  /*2980*/  SHF.L.U32 R0, R10, 0x1f, RZ ;  /* 0x0000001f0a007819 */ /* 0x002fe400000006ff */
[----:B------:R-:W-:Y:S02]  /*2990*/  LEA R4, R11, UR22, 0x4 ;  /* 0x000000160b047c11 */ /* 0x000fe4000f8e20ff */
[----:B------:R-:W1:Y:S02]  /*29a0*/  SYNCS.PHASECHK.TRANS64.TRYWAIT P0, [R3+URZ+0x80], R0 ;  /* 0x00008000030075a7 */ /* 0x000e6400080011ff */
[----:B-1----:R-:W-:Y:S05]  /*29b0*/  @!P0 BRA `(.L_x_43) ;  /* 0x0000005c00bc8947 */ /* 0x002fea0003800000 */
.L_x_140:
[----:B------:R-:W4:Y:S01]  /*29c0*/  LDS.128 R4, [R4+0x110] ;  /* 0x0001100004047984 */ /* 0x000f220000000c00 */
[----:B------:R-:W-:Y:S01]  /*29d0*/  UISETP.GE.AND UP0, UPT, UR39, 0x1, UPT ;  /* 0x000000012700788c */ /* 0x000fe2000bf06270 */
[----:B------:R-:W-:Y:S01]  /*29e0*/  @!PT LDS RZ, [RZ] ;  /* 0x00000000fffff984 */ /* 0x000fe20000000800 */
[----:B------:R-:W-:Y:S01]  /*29f0*/  @!PT LDS RZ, [RZ] ;  /* 0x00000000fffff984 */ /* 0x000fe20000000800 */
[----:B------:R-:W-:Y:S01]  /*2a00*/  @!PT LDS RZ, [RZ] ;  /* 0x00000000fffff984 */ /* 0x000fe20000000800 */
[----:B------:R-:W-:Y:S01]  /*2a10*/  @!PT LDS RZ, [RZ] ;  /* 0x00000000fffff984 */ /* 0x000fe20000000800 */
[----:B------:R1:W-:Y:S06]  /*2a20*/  MEMBAR.ALL.CTA ;  /* 0x0000000000007992 */ /* 0x0003ec0000008000 */
[----:B-1----:R-:W1:Y:S01]  /*2a30*/  FENCE.VIEW.ASYNC.S ;  /* 0x00000000000073c6 */ /* 0x002e620000000000 */
[----:B----4-:R-:W-:-:S13]  /*2a40*/  LOP3.LUT P0, RZ, R6, 0x1, RZ, 0xc0, !PT ;  /* 0x0000000106ff7812 */ /* 0x010fda000780c0ff */
[----:B-1----:R-:W-:Y:S01]  /*2a50*/  VOTEU.ANY UP1, P0 ;  /* 0x0000000000ff7886 */ /* 0x002fe20000020100 */
[----:B------:R-:W-:-:S13]  /*2a60*/  PLOP3.LUT P0, PT, PT, PT, UP1, 0x80, 0x8 ;  /* 0x000000000008781c */ /* 0x000fda0003f0f018 */
[----:B------:R-:W-:Y:S02]  /*2a70*/  @P0 LOP3.LUT R0, R5, 0xffff, RZ, 0xc0, !PT ;  /* 0x0000ffff05000812 */ /* 0x000fe400078ec0ff */
[----:B--2---:R-:W-:Y:S02]  /*2a80*/  @P0 MOV R2, R4 ;  /* 0x0000000400020202 */ /* 0x004fe40000000f00 */
[----:B------:R-:W-:Y:S01]  /*2a90*/  @P0 R2UR UR5, R0 ;  /* 0x00000000000502ca */ /* 0x000fe200000e0000 */
[----:B------:R-:W-:Y:S01]  /*2aa0*/  VIADD R0, R3, 0x90 ;  /* 0x0000009003007836 */ /* 0x000fe20000000000 */
[----:B------:R-:W-:Y:S02]  /*2ab0*/  @P0 SHF.R.U32.HI R4, RZ, 0x10, R5 ;  /* 0x00000010ff040819 */ /* 0x000fe40000011605 */
[----:B------:R-:W-:Y:S02]  /*2ac0*/  @P0 R2UR UR6, R2 ;  /* 0x00000000020602ca */ /* 0x000fe400000e0000 */
[----:B------:R-:W-:-:S02]  /*2ad0*/  PRMT R0, RZ, 0x654, R0 ;  /* 0x00000654ff007816 */ /* 0x000fc40000000000 */
[----:B------:R-:W-:Y:S02]  /*2ae0*/  @P0 R2UR UR4, R4 ;  /* 0x00000000040402ca */ /* 0x000fe400000e0000 */
[----:B------:R1:W-:Y:S03]  /*2af0*/  SYNCS.ARRIVE.TRANS64.RED.A1T0 RZ, [R0+URZ], RZ ;  /* 0x000000ff00ff79a7 */ /* 0x0003e600081004ff */
[----:B------:R-:W-:-:S04]  /*2b00*/  @UP1 UMOV UR62, UR5 ;  /* 0x00000005003e1c82 */ /* 0x000fc80008000000 */
[----:B------:R-:W-:-:S04]  /*2b10*/  @UP1 UMOV UR63, UR6 ;  /* 0x00000006003f1c82 */ /* 0x000fc80008000000 */
[----:B------:R-:W-:Y:S01]  /*2b20*/  @UP1 UMOV UR60, UR4 ;  /* 0x00000004003c1c82 */ /* 0x000fe20008000000 */
[----:B------:R-:W-:Y:S05]  /*2b30*/  BRA.U !UP0, `(.L_x_44) ;  /* 0x0000000108d47547 */ /* 0x000fea000b800000 */
[----:B------:R-:W2:Y:S01]  /*2b40*/  LDCU.128 UR12, c[0x0][0xb10] ;  /* 0x00016200ff0c77ac */ /* 0x000ea20008000c00 */
[----:B------:R-:W4:Y:S01]  /*2b50*/  LDCU UR21, c[0x0][0xb20] ;  /* 0x00016400ff1577ac */ /* 0x000f220008000800 */
[----:B------:R-:W3:Y:S01]  /*2b60*/  LDCU UR20, c[0x0][0xb0c] ;  /* 0x00016180ff1477ac */ /* 0x000ee20008000800 */
[----:B------:R-:W1:Y:S01]  /*2b70*/  LDCU.64 UR8, c[0x0][0xb28] ;  /* 0x00016500ff0877ac */ /* 0x000e620008000a00 */
[----:B------:R-:W-:Y:S02]  /*2b80*/  UISETP.NE.AND UP3, UPT, UR39, 0x1, UPT ;  /* 0x000000012700788c */ /* 0x000fe4000bf65270 */
[----:B--2---:R-:W-:Y:S02]  /*2b90*/  UIMAD.WIDE.U32 UR6, UR64, UR15, URZ ;  /* 0x0000000f400672a5 */ /* 0x004fe4000f8e00ff */
[----:B------:R-:W-:Y:S02]  /*2ba0*/  UIMAD.WIDE.U32 UR4, UR65, UR12, URZ ;  /* 0x0000000c410472a5 */ /* 0x000fe4000f8e00ff */
[----:B------:R-:W-:-:S02]  /*2bb0*/  UISETP.NE.AND UP0, UPT, UR14, 0x1, UPT ;  /* 0x000000010e00788c */ /* 0x000fc4000bf05270 */
[----:B------:R-:W-:Y:S01]  /*2bc0*/  UIMAD.WIDE.U32 UR18, UR62, UR15, URZ ;  /* 0x0000000f3e1272a5 */ /* 0x000fe2000f8e00ff */
[----:B------:R-:W-:Y:S02]  /*2bd0*/  UMOV UR6, UR7 ;  /* 0x0000000700067c82 */ /* 0x000fe40008000000 */
[----:B------:R-:W-:Y:S01]  /*2be0*/  UMOV UR4, UR5 ;  /* 0x0000000500047c82 */ /* 0x000fe20008000000 */
[----:B----4-:R-:W-:Y:S02]  /*2bf0*/  USHF.R.U32.HI UR6, URZ, UR21, UR6 ;  /* 0x00000015ff067299 */ /* 0x010fe40008011606 */
[----:B---3--:R-:W-:Y:S02]  /*2c00*/  UISETP.NE.AND UP2, UPT, UR20, 0x1, UPT ;  /* 0x000000011400788c */ /* 0x008fe4000bf45270 */
[----:B------:R-:W-:Y:S02]  /*2c10*/  USHF.R.U32.HI UR4, URZ, UR13, UR4 ;  /* 0x0000000dff047299 */ /* 0x000fe40008011604 */
[----:B------:R-:W-:-:S02]  /*2c20*/  USEL UR5, UR64, UR6, !UP0 ;  /* 0x0000000640057287 */ /* 0x000fc4000c000000 */
[----:B------:R-:W-:Y:S02]  /*2c30*/  USEL UR6, UR65, UR4, !UP2 ;  /* 0x0000000441067287 */ /* 0x000fe4000d000000 */
[----:B-1----:R-:W-:Y:S01]  /*2c40*/  UIMAD.WIDE.U32 UR10, UR5, UR8, URZ ;  /* 0x00000008050a72a5 */ /* 0x002fe2000f8e00ff */
[----:B------:R-:W-:Y:S01]  /*2c50*/  UMOV UR4, UR19 ;  /* 0x0000001300047c82 */ /* 0x000fe20008000000 */
[----:B------:R-:W-:Y:S02]  /*2c60*/  UIMAD.WIDE.U32 UR16, UR63, UR12, URZ ;  /* 0x0000000c3f1072a5 */ /* 0x000fe4000f8e00ff */
[----:B------:R-:W-:-:S03]  /*2c70*/  UIMAD.WIDE.U32 UR18, UR6, UR8, URZ ;  /* 0x00000008061272a5 */ /* 0x000fc6000f8e00ff */
[----:B------:R-:W-:Y:S01]  /*2c80*/  UMOV UR10, UR11 ;  /* 0x0000000b000a7c82 */ /* 0x000fe20008000000 */
[----:B------:R-:W-:Y:S02]  /*2c90*/  USHF.R.U32.HI UR4, URZ, UR21, UR4 ;  /* 0x00000015ff047299 */ /* 0x000fe40008011604 */
[----:B------:R-:W-:Y:S01]  /*2ca0*/  @UP3 USHF.R.U32.HI UR5, URZ, UR9, UR10 ;  /* 0x00000009ff053299 */ /* 0x000fe2000801160a */
[----:B------:R-:W-:Y:S01]  /*2cb0*/  UMOV UR16, UR17 ;  /* 0x0000001100107c82 */ /* 0x000fe20008000000 */
[----:B------:R-:W-:Y:S01]  /*2cc0*/  UMOV UR18, UR19 ;  /* 0x0000001300127c82 */ /* 0x000fe20008000000 */
[----:B------:R-:W-:Y:S02]  /*2cd0*/  USHF.R.U32.HI UR13, URZ, UR13, UR16 ;  /* 0x0000000dff0d7299 */ /* 0x000fe40008011610 */
[----:B------:R-:W-:Y:S02]  /*2ce0*/  USEL UR4, UR62, UR4, !UP0 ;  /* 0x000000043e047287 */ /* 0x000fe4000c000000 */
[----:B------:R-:W-:-:S02]  /*2cf0*/  @UP3 USHF.R.U32.HI UR6, URZ, UR9, UR18 ;  /* 0x00000009ff063299 */ /* 0x000fc40008011612 */
[----:B------:R-:W-:Y:S02]  /*2d00*/  UIMAD UR7, UR39, UR5, URZ ;  /* 0x00000005270772a4 */ /* 0x000fe4000f8e02ff */
[----:B------:R-:W-:Y:S02]  /*2d10*/  USEL UR5, UR63, UR13, !UP2 ;  /* 0x0000000d3f057287 */ /* 0x000fe4000d000000 */
[----:B------:R-:W-:Y:S02]  /*2d20*/  UIMAD UR10, UR39, UR6, URZ ;  /* 0x00000006270a72a4 */ /* 0x000fe4000f8e02ff */
[----:B------:R-:W-:Y:S02]  /*2d30*/  UISETP.GE.AND UP0, UPT, UR4, UR7, UPT ;  /* 0x000000070400728c */ /* 0x000fe4000bf06270 */
[----:B------:R-:W-:Y:S02]  /*2d40*/  UIMAD.WIDE.U32 UR12, UR4, UR8, URZ ;  /* 0x00000008040c72a5 */ /* 0x000fe4000f8e00ff */
[----:B------:R-:W-:-:S02]  /*2d50*/  UISETP.GE.OR UP0, UPT, UR5, UR10, UP0 ;  /* 0x0000000a0500728c */ /* 0x000fc40008706670 */
        /* <DEDUP_REMOVED lines=19> */
.L_x_44:
[----:B------:R-:W2:Y:S02]  /*2e90*/  LDCU UR4, c[0x0][0xb30] ;  /* 0x00016600ff0477ac */ /* 0x000ea40008000800 */
[----:B--2---:R-:W-:-:S09]  /*2ea0*/  UISETP.NE.AND UP0, UPT, UR4, 0x1, UPT ;  /* 0x000000010400788c */ /* 0x004fd2000bf05270 */
[----:B------:R-:W-:Y:S05]  /*2eb0*/  BRA.U UP0, `(.L_x_45) ;  /* 0x0000000100447547 */ /* 0x000fea000b800000 */
[----:B------:R-:W2:Y:S01]  /*2ec0*/  LDCU.128 UR8, c[0x0][0xb10] ;  /* 0x00016200ff0877ac */ /* 0x000ea20008000c00 */
[----:B------:R-:W4:Y:S01]  /*2ed0*/  LDCU UR12, c[0x0][0xb0c] ;  /* 0x00016180ff0c77ac */ /* 0x000f220008000800 */
[----:B------:R-:W1:Y:S01]  /*2ee0*/  LDCU UR13, c[0x0][0xb20] ;  /* 0x00016400ff0d77ac */ /* 0x000e620008000800 */
[----:B--2---:R-:W-:Y:S02]  /*2ef0*/  UIMAD.WIDE.U32 UR6, UR63, UR8, URZ ;  /* 0x000000083f0672a5 */ /* 0x004fe4000f8e00ff */
[----:B------:R-:W-:Y:S02]  /*2f00*/  UIMAD.WIDE.U32 UR4, UR62, UR11, URZ ;  /* 0x0000000b3e0472a5 */ /* 0x000fe4000f8e00ff */
[----:B----4-:R-:W-:Y:S02]  /*2f10*/  UISETP.NE.AND UP2, UPT, UR12, 0x1, UPT ;  /* 0x000000010c00788c */ /* 0x010fe4000bf45270 */
[----:B------:R-:W-:Y:S01]  /*2f20*/  UISETP.NE.AND UP0, UPT, UR10, 0x1, UPT ;  /* 0x000000010a00788c */ /* 0x000fe2000bf05270 */
[----:B------:R-:W-:-:S02]  /*2f30*/  UMOV UR6, UR7 ;  /* 0x0000000700067c82 */ /* 0x000fc40008000000 */
[----:B------:R-:W-:Y:S01]  /*2f40*/  UMOV UR4, UR5 ;  /* 0x0000000500047c82 */ /* 0x000fe20008000000 */
[----:B------:R-:W-:Y:S02]  /*2f50*/  USHF.R.U32.HI UR9, URZ, UR9, UR6 ;  /* 0x00000009ff097299 */ /* 0x000fe40008011606 */
[----:B-1----:R-:W-:Y:S02]  /*2f60*/  USHF.R.U32.HI UR4, URZ, UR13, UR4 ;  /* 0x0000000dff047299 */ /* 0x002fe40008011604 */
[----:B------:R-:W-:Y:S02]  /*2f70*/  USEL UR5, UR63, UR9, !UP2 ;  /* 0x000000093f057287 */ /* 0x000fe4000d000000 */
[----:B------:R-:W-:-:S04]  /*2f80*/  USEL UR4, UR62, UR4, !UP0 ;  /* 0x000000043e047287 */ /* 0x000fc8000c000000 */
[----:B------:R-:W-:Y:S02]  /*2f90*/  UIADD3 UR6, UPT, UPT, UR5, -UR4, URZ ;  /* 0x8000000405067290 */ /* 0x000fe4000fffe0ff */
[----:B------:R-:W-:Y:S02]  /*2fa0*/  UIADD3 UR4, UPT, UPT, -UR5, UR4, URZ ;  /* 0x0000000405047290 */ /* 0x000fe4000fffe1ff */
[----:B------:R-:W-:Y:S02]  /*2fb0*/  UIMAD UR62, UR6, UR10, UR62 ;  /* 0x0000000a063e72a4 */ /* 0x000fe4000f8e023e */
[----:B------:R-:W-:-:S12]  /*2fc0*/  UIMAD UR63, UR4, UR12, UR63 ;  /* 0x0000000c043f72a4 */ /* 0x000fd8000f8e023f */
.L_x_45:
[----:B------:R-:W-:Y:S01]  /*2fd0*/  VIADD R11, R11, 0x1 ;  /* 0x000000010b0b7836 */ /* 0x000fe20000000000 */
[----:B------:R-:W-:Y:S02]  /*2fe0*/  R2UR UR5, R58 ;  /* 0x000000003a0572ca */ /* 0x000fe400000e0000 */
[----:B------:R-:W-:Y:S02]  /*2ff0*/  R2UR UR4, R57 ;  /* 0x00000000390472ca */ /* 0x000fe400000e0000 */
[C---:B------:R-:W-:Y:S02]  /*3000*/  ISETP.NE.AND P0, PT, R11.reuse, 0x2, PT ;  /* 0x000000020b00780c */ /* 0x040fe40003f05270 */
[----:B------:R-:W-:Y:S02]  /*3010*/  PLOP3.LUT P2, PT, PT, PT, PT, 0x80, 0x8 ;  /* 0x000000000008781c */ /* 0x000fe40003f4f070 */
[----:B-1----:R-:W-:Y:S02]  /*3020*/  SEL R0, RZ, 0x1, P0 ;  /* 0x00000001ff007807 */ /* 0x002fe40000000000 */
[----:B------:R-:W-:-:S02]  /*3030*/  SEL R11, R11, RZ, P0 ;  /* 0x000000ff0b0b7207 */ /* 0x000fc40000000000 */
[----:B------:R-:W-:Y:S01]  /*3040*/  LOP3.LUT R10, R10, R0, RZ, 0x3c, !PT ;  /* 0x000000000a0a7212 */ /* 0x000fe200078e3cff */
[----:B------:R-:W-:Y:S02]  /*3050*/  UIADD3 UR20, UPT, UPT, UR63, UR5, URZ ;  /* 0x000000053f147290 */ /* 0x000fe4000fffe0ff */
[----:B------:R-:W-:Y:S01]  /*3060*/  UIADD3 UR21, UPT, UPT, UR62, UR4, URZ ;  /* 0x000000043e157290 */ /* 0x000fe2000fffe0ff */
[----:B------:R-:W-:Y:S11]  /*3070*/  BRA.U UP1, `(.L_x_46) ;  /* 0xffffffe901d87547 */ /* 0x000ff6000b83ffff */
[----:B------:R-:W-:Y:S01]  /*3080*/  UIADD3 UR22, UPT, UPT, UR22, 0x20, URZ ;  /* 0x0000002016167890 */ /* 0x000fe2000fffe0ff */
[----:B------:R-:W-:-:S03]  /*3090*/  SHF.L.U32 R2, R12, 0x1f, RZ ;  /* 0x0000001f0c027819 */ /* 0x000fc600000006ff */
[----:B------:R-:W-:-:S09]  /*30a0*/  ULEA UR4, UR29, UR22, 0x3 ;  /* 0x000000161d047291 */ /* 0x000fd2000f8e18ff */
[----:B------:R-:W1:Y:S02]  /*30b0*/  SYNCS.PHASECHK.TRANS64.TRYWAIT P0, [UR4], R2 ;  /* 0x00000002ff0075a7 */ /* 0x000e640008001104 */
[----:B-1----:R-:W-:Y:S05]  /*30c0*/  @!P0 BRA `(.L_x_47) ;  /* 0x00000058000c8947 */ /* 0x002fea0003800000 */
.L_x_142:
[----:B------:R-:W-:-:S04]  /*30d0*/  UIADD3 UR4, UPT, UPT, UR29, 0x1, URZ ;  /* 0x000000011d047890 */ /* 0x000fc8000fffe0ff */
[----:B------:R-:W-:-:S04]  /*30e0*/  UISETP.NE.AND UP0, UPT, UR4, 0x4, UPT ;  /* 0x000000040400788c */ /* 0x000fc8000bf05270 */
[----:B------:R-:W-:Y:S02]  /*30f0*/  USEL UR6, URZ, 0x1, UP0 ;  /* 0x00000001ff067887 */ /* 0x000fe40008000000 */
[----:B------:R-:W-:-:S04]  /*3100*/  USEL UR4, UR4, URZ, UP0 ;  /* 0x000000ff04047287 */ /* 0x000fc80008000000 */
[----:B------:R-:W-:Y:S01]  /*3110*/  ULEA UR5, UR4, UR22, 0x3 ;  /* 0x0000001604057291 */ /* 0x000fe2000f8e18ff */
[----:B-1----:R-:W-:-:S04]  /*3120*/  LOP3.LUT R2, R12, UR6, RZ, 0x3c, !PT ;  /* 0x000000060c027c12 */ /* 0x002fc8000f8e3cff */
[----:B------:R-:W-:-:S04]  /*3130*/  SHF.L.U32 R3, R2, 0x1f, RZ ;  /* 0x0000001f02037819 */ /* 0x000fc800000006ff */
[----:B------:R-:W1:Y:S02]  /*3140*/  SYNCS.PHASECHK.TRANS64.TRYWAIT P0, [UR5], R3 ;  /* 0x00000003ff0075a7 */ /* 0x000e640008001105 */
[----:B-1----:R-:W-:Y:S05]  /*3150*/  @!P0 BRA `(.L_x_48) ;  /* 0x0000005800008947 */ /* 0x002fea0003800000 */
.L_x_144:
[----:B------:R-:W-:-:S04]  /*3160*/  UIADD3 UR4, UPT, UPT, UR4, 0x1, URZ ;  /* 0x0000000104047890 */ /* 0x000fc8000fffe0ff */
[----:B------:R-:W-:-:S04]  /*3170*/  UISETP.NE.AND UP0, UPT, UR4, 0x4, UPT ;  /* 0x000000040400788c */ /* 0x000fc8000bf05270 */
[----:B------:R-:W-:Y:S02]  /*3180*/  USEL UR6, URZ, 0x1, UP0 ;  /* 0x00000001ff067887 */ /* 0x000fe40008000000 */
[----:B------:R-:W-:-:S04]  /*3190*/  USEL UR4, UR4, URZ, UP0 ;  /* 0x000000ff04047287 */ /* 0x000fc80008000000 */
[----:B------:R-:W-:Y:S01]  /*31a0*/  ULEA UR5, UR4, UR22, 0x3 ;  /* 0x0000001604057291 */ /* 0x000fe2000f8e18ff */
[----:B------:R-:W-:-:S04]  /*31b0*/  LOP3.LUT R2, R2, UR6, RZ, 0x3c, !PT ;  /* 0x0000000602027c12 */ /* 0x000fc8000f8e3cff */
[----:B-1----:R-:W-:-:S04]  /*31c0*/  SHF.L.U32 R3, R2, 0x1f, RZ ;  /* 0x0000001f02037819 */ /* 0x002fc800000006ff */
[----:B------:R-:W1:Y:S02]  /*31d0*/  SYNCS.PHASECHK.TRANS64.TRYWAIT P0, [UR5], R3 ;  /* 0x00000003ff0075a7 */ /* 0x000e640008001105 */
[----:B-1----:R-:W-:Y:S05]  /*31e0*/  @!P0 BRA `(.L_x_49) ;  /* 0x0000005400f48947 */ /* 0x002fea0003800000 */
.L_x_146:
[----:B------:R-:W-:-:S04]  /*31f0*/  UIADD3 UR4, UPT, UPT, UR4, 0x1, URZ ;  /* 0x0000000104047890 */ /* 0x000fc8000fffe0ff */
[----:B------:R-:W-:-:S04]  /*3200*/  UISETP.NE.AND UP0, UPT, UR4, 0x4, UPT ;  /* 0x000000040400788c */ /* 0x000fc8000bf05270 */
[----:B------:R-:W-:Y:S02]  /*3210*/  USEL UR5, URZ, 0x1, UP0 ;  /* 0x00000001ff057887 */ /* 0x000fe40008000000 */
[----:B------:R-:W-:-:S04]  /*3220*/  USEL UR4, UR4, URZ, UP0 ;  /* 0x000000ff04047287 */ /* 0x000fc80008000000 */
[----:B------:R-:W-:Y:S01]  /*3230*/  ULEA UR4, UR4, UR22, 0x3 ;  /* 0x0000001604047291 */ /* 0x000fe2000f8e18ff */
[----:B------:R-:W-:-:S04]  /*3240*/  LOP3.LUT R2, R2, UR5, RZ, 0x3c, !PT ;  /* 0x0000000502027c12 */ /* 0x000fc8000f8e3cff */
[----:B------:R-:W-:Y:S01]  /*3250*/  SHF.L.U32 R2, R2, 0x1f, RZ ;  /* 0x0000001f02027819 */ /* 0x000fe200000006ff */
[----:B-1----:R-:W-:-:S07]  /*3260*/  IMAD.U32 R0, RZ, RZ, UR4 ;  /* 0x00000004ff007e24 */ /* 0x002fce000f8e00ff */
.L_x_50:
[----:B-1----:R1:W2:Y:S02]  /*3270*/  SYNCS.PHASECHK.TRANS64.TRYWAIT P0, [R0+URZ], R2 ;  /* 0x00000002000075a7 */ /* 0x0022a400080011ff */
[----:B--2---:R-:W-:Y:S05]  /*3280*/  @!P0 NANOSLEEP.SYNCS 0x989680 ;  /* 0x009896800000895d */ /* 0x004fea0003900000 */
[----:B------:R-:W2:Y:S02]  /*3290*/  @!P0 SYNCS.PHASECHK.TRANS64 P0, [R0+URZ], R2 ;  /* 0x00000002000085a7 */ /* 0x000ea400080010ff */
[----:B--2---:R-:W-:Y:S05]  /*32a0*/  @P0 EXIT ;  /* 0x000000000000094d */ /* 0x004fea0003800000 */
[----:B------:R-:W-:Y:S05]  /*32b0*/  BRA `(.L_x_50) ;  /* 0xfffffffc00ec7947 */ /* 0x000fea000383ffff */
.L_x_22:
[----:B------:R-:W-:-:S13]  /*32c0*/  R2UR UR4, R59 ;  /* 0x000000003b0472ca */ /* 0x000fda00000e0000 */
[----:B------:R-:W-:-:S04]  /*32d0*/  UISETP.NE.AND UP0, UPT, UR4, URZ, UPT ;  /* 0x000000ff0400728c */ /* 0x000fc8000bf05270 */
[----:B------:R-:W-:-:S09]  /*32e0*/  UISETP.NE.OR UP0, UPT, UR24, 0x1, UP0 ;  /* 0x000000011800788c */ /* 0x000fd20008705670 */
[----:B------:R-:W-:Y:S05]  /*32f0*/  BRA.U UP0, `(.L_x_51) ;  /* 0x0000000500507547 */ /* 0x000fea000b800000 */
[----:B------:R-:W-:Y:S01]  /*3300*/  R2UR UR4, R59 ;  /* 0x000000003b0472ca */ /* 0x000fe200000e0000 */
[----:B------:R-:W-:Y:S01]  /*3310*/  IMAD.MOV.U32 R12, RZ, RZ, 0x1 ;  /* 0x00000001ff0c7424 */ /* 0x000fe200078e00ff */
[----:B------:R-:W-:Y:S02]  /*3320*/  ISETP.GE.U32.AND P2, PT, R5, 0x8, PT ;  /* 0x000000080500780c */ /* 0x000fe40003f46070 */
[----:B------:R-:W-:Y:S01]  /*3330*/  CS2R R6, SRZ ;  /* 0x0000000000067805 */ /* 0x000fe2000001ff00 */
[----:B------:R-:W-:Y:S01]  /*3340*/  IMAD.MOV.U32 R3, RZ, RZ, RZ ;  /* 0x000000ffff037224 */ /* 0x000fe200078e00ff */
[----:B------:R-:W-:Y:S01]  /*3350*/  UMOV UR6, 0x400 ;  /* 0x0000040000067882 */ /* 0x000fe20000000000 */
[----:B------:R-:W-:Y:S01]  /*3360*/  IMAD.MOV.U32 R4, RZ, RZ, RZ ;  /* 0x000000ffff047224 */ /* 0x000fe200078e00ff */
[----:B------:R-:W-:-:S05]  /*3370*/  UMOV UR5, URZ ;  /* 0x000000ff00057c82 */ /* 0x000fca0008000000 */
[----:B------:R-:W-:-:S12]  /*3380*/  ULEA UR6, UR4, UR6, 0x18 ;  /* 0x0000000604067291 */ /* 0x000fd8000f8ec0ff */
.L_x_55:
[----:B------:R-:W-:Y:S02]  /*3390*/  LEA R0, R3, UR6, 0x3 ;  /* 0x0000000603007c11 */ /* 0x000fe4000f8e18ff */
[----:B------:R-:W-:-:S03]  /*33a0*/  SHF.L.U32 R8, R4, 0x1f, RZ ;  /* 0x0000001f04087819 */ /* 0x000fc600000006ff */
[----:B------:R-:W-:Y:S01]  /*33b0*/  VIADD R9, R0, 0xf0 ;  /* 0x000000f000097836 */ /* 0x000fe20000000000 */
[----:B------:R-:W2:Y:S02]  /*33c0*/  SYNCS.PHASECHK.TRANS64.TRYWAIT P0, [R0+URZ+0xe0], R8 ;  /* 0x0000e008000075a7 */ /* 0x000ea400080011ff */
[----:B--2---:R-:W-:Y:S05]  /*33d0*/  @!P0 BRA `(.L_x_52) ;  /* 0x0000005400908947 */ /* 0x004fea0003800000 */
.L_x_147:
[----:B------:R-:W-:Y:S01]  /*33e0*/  ULEA UR4, UR5, UR6, 0x3 ;  /* 0x0000000605047291 */ /* 0x000fe2000f8e18ff */
[----:B--2---:R-:W-:Y:S01]  /*33f0*/  PRMT R0, RZ, 0x654, R9 ;  /* 0x00000654ff007816 */ /* 0x004fe20000000009 */
[----:B------:R-:W-:Y:S01]  /*3400*/  @!P2 IMAD.MOV.U32 R8, RZ, RZ, 0x10 ;  /* 0x00000010ff08a424 */ /* 0x000fe200078e00ff */
[----:B------:R-:W-:Y:S01]  /*3410*/  SHF.L.U32 R9, R12, 0x1f, RZ ;  /* 0x0000001f0c097819 */ /* 0x000fe200000006ff */
[----:B------:R-:W-:Y:S01]  /*3420*/  UIADD3 UR7, UPT, UPT, UR4, 0x80, URZ ;  /* 0x0000008004077890 */ /* 0x000fe2000fffe0ff */
[----:B------:R2:W-:Y:S05]  /*3430*/  SYNCS.ARRIVE.TRANS64.RED.A1T0 RZ, [R0+URZ], RZ ;  /* 0x000000ff00ff79a7 */ /* 0x0005ea00081004ff */
[----:B------:R-:W-:Y:S01]  /*3440*/  IMAD.U32 R10, RZ, RZ, UR7 ;  /* 0x00000007ff0a7e24 */ /* 0x000fe2000f8e00ff */
[----:B------:R-:W3:Y:S04]  /*3450*/  SYNCS.PHASECHK.TRANS64.TRYWAIT P0, [UR4+0x90], R9 ;  /* 0x00009009ff0075a7 */ /* 0x000ee80008001104 */
[----:B------:R-:W-:Y:S01]  /*3460*/  PRMT R10, R5, 0x654, R10 ;  /* 0x00000654050a7816 */ /* 0x000fe2000000000a */
[----:B--23--:R-:W-:Y:S06]  /*3470*/  @!P0 BRA `(.L_x_53) ;  /* 0x00000054007c8947 */ /* 0x00cfec0003800000 */
.L_x_149:
[----:B------:R-:W-:Y:S01]  /*3480*/  ULEA UR8, UR5, UR6, 0x4 ;  /* 0x0000000605087291 */ /* 0x000fe2000f8e20ff */
[----:B------:R-:W-:Y:S01]  /*3490*/  SEL R2, R10, R2, !P2 ;  /* 0x000000020a027207 */ /* 0x000fe20005000000 */
[----:B------:R-:W-:Y:S01]  /*34a0*/  UIADD3 UR9, UPT, UPT, UR4, 0x80, URZ ;  /* 0x0000008004097890 */ /* 0x000fe2000fffe0ff */
[----:B--2---:R-:W-:Y:S01]  /*34b0*/  LEA R0, R7, UR6, 0x3 ;  /* 0x0000000607007c11 */ /* 0x004fe2000f8e18ff */
[----:B------:R-:W-:Y:S01]  /*34c0*/  UIADD3 UR8, UPT, UPT, UR8, 0x110, URZ ;  /* 0x0000011008087890 */ /* 0x000fe2000fffe0ff */
[----:B------:R2:W-:Y:S01]  /*34d0*/  @!P2 SYNCS.ARRIVE.TRANS64.RED RZ, [R2+URZ], R8 ;  /* 0x0000000802ffa9a7 */ /* 0x0005e200080004ff */
[----:B------:R-:W-:Y:S01]  /*34e0*/  UIADD3 UR4, UPT, UPT, UR5, 0x1, URZ ;  /* 0x0000000105047890 */ /* 0x000fe2000fffe0ff */
[----:B------:R-:W-:-:S03]  /*34f0*/  VIADD R3, R3, 0x1 ;  /* 0x0000000103037836 */ /* 0x000fc60000000000 */
[----:B------:R-:W-:Y:S02]  /*3500*/  UISETP.NE.AND UP0, UPT, UR4, 0x2, UPT ;  /* 0x000000020400788c */ /* 0x000fe4000bf05270 */
[----:B------:R-:W-:Y:S01]  /*3510*/  ISETP.NE.AND P0, PT, R3, 0x2, PT ;  /* 0x000000020300780c */ /* 0x000fe20003f05270 */
[----:B------:R-:W-:Y:S06]  /*3520*/  UGETNEXTWORKID.BROADCAST [UR8], [UR9] ;  /* 0x00000000080073ca */ /* 0x000fec0008000100 */
[----:B------:R-:W-:Y:S02]  /*3530*/  USEL UR7, URZ, 0x1, UP0 ;  /* 0x00000001ff077887 */ /* 0x000fe40008000000 */
[----:B------:R-:W-:-:S04]  /*3540*/  USEL UR5, UR4, URZ, UP0 ;  /* 0x000000ff04057287 */ /* 0x000fc80008000000 */
[----:B------:R-:W-:Y:S02]  /*3550*/  LOP3.LUT R12, R12, UR7, RZ, 0x3c, !PT ;  /* 0x000000070c0c7c12 */ /* 0x000fe4000f8e3cff */
[----:B--2---:R-:W-:-:S04]  /*3560*/  SHF.L.U32 R8, R6, 0x1f, RZ ;  /* 0x0000001f06087819 */ /* 0x004fc800000006ff */
[----:B------:R-:W2:Y:S02]  /*3570*/  SYNCS.PHASECHK.TRANS64.TRYWAIT P1, [R0+URZ+0x80], R8 ;  /* 0x00008008000075a7 */ /* 0x000ea400080211ff */
[----:B--2---:R-:W-:Y:S05]  /*3580*/  @!P1 BRA `(.L_x_54) ;  /* 0x0000005400509947 */ /* 0x004fea0003800000 */
.L_x_150:
[----:B--2---:R-:W-:Y:S01]  /*3590*/  LEA R8, R7, UR6, 0x4 ;  /* 0x0000000607087c11 */ /* 0x004fe2000f8e20ff */
[----:B------:R-:W-:Y:S01]  /*35a0*/  VIADD R0, R0, 0x90 ;  /* 0x0000009000007836 */ /* 0x000fe20000000000 */
[----:B------:R-:W-:Y:S01]  /*35b0*/  SEL R3, R3, RZ, P0 ;  /* 0x000000ff03037207 */ /* 0x000fe20000000000 */
[----:B------:R-:W-:-:S03]  /*35c0*/  VIADD R7, R7, 0x1 ;  /* 0x0000000107077836 */ /* 0x000fc60000000000 */
[----:B------:R-:W2:Y:S01]  /*35d0*/  LDS.128 R8, [R8+0x110] ;  /* 0x0001100008087984 */ /* 0x000ea20000000c00 */
[----:B------:R-:W-:Y:S02]  /*35e0*/  PRMT R0, RZ, 0x654, R0 ;  /* 0x00000654ff007816 */ /* 0x000fe40000000000 */
[C---:B------:R-:W-:Y:S01]  /*35f0*/  ISETP.NE.AND P1, PT, R7.reuse, 0x2, PT ;  /* 0x000000020700780c */ /* 0x040fe20003f25270 */
[----:B------:R-:W-:Y:S01]  /*3600*/  @!PT LDS RZ, [RZ] ;  /* 0x00000000fffff984 */ /* 0x000fe20000000800 */
[----:B------:R-:W-:Y:S01]  /*3610*/  @!PT LDS RZ, [RZ] ;  /* 0x00000000fffff984 */ /* 0x000fe20000000800 */
[----:B------:R-:W-:Y:S01]  /*3620*/  @!PT LDS RZ, [RZ] ;  /* 0x00000000fffff984 */ /* 0x000fe20000000800 */
[----:B------:R-:W-:Y:S01]  /*3630*/  @!PT LDS RZ, [RZ] ;  /* 0x00000000fffff984 */ /* 0x000fe20000000800 */
[----:B------:R3:W-:Y:S06]  /*3640*/  MEMBAR.ALL.CTA ;  /* 0x0000000000007992 */ /* 0x0007ec0000008000 */
[----:B---3--:R-:W3:Y:S01]  /*3650*/  FENCE.VIEW.ASYNC.S ;  /* 0x00000000000073c6 */ /* 0x008ee20000000000 */
[----:B------:R-:W-:Y:S01]  /*3660*/  SEL R7, R7, RZ, P1 ;  /* 0x000000ff07077207 */ /* 0x000fe20000800000 */
[----:B---3--:R3:W-:Y:S01]  /*3670*/  SYNCS.ARRIVE.TRANS64.RED.A1T0 RZ, [R0+URZ], RZ ;  /* 0x000000ff00ff79a7 */ /* 0x0087e200081004ff */
[----:B--2---:R-:W-:-:S02]  /*3680*/  LOP3.LUT P3, RZ, R10, 0x1, RZ, 0xc0, !PT ;  /* 0x000000010aff7812 */ /* 0x004fc4000786c0ff */
[----:B------:R-:W-:-:S04]  /*3690*/  SEL R8, RZ, 0x1, P1 ;  /* 0x00000001ff087807 */ /* 0x000fc80000800000 */
[----:B------:R-:W-:Y:S02]  /*36a0*/  LOP3.LUT R6, R6, R8, RZ, 0x3c, !PT ;  /* 0x0000000806067212 */ /* 0x000fe400078e3cff */
[----:B---3--:R-:W-:-:S04]  /*36b0*/  SEL R0, RZ, 0x1, P0 ;  /* 0x00000001ff007807 */ /* 0x008fc80000000000 */
[----:B------:R-:W-:Y:S01]  /*36c0*/  LOP3.LUT R4, R4, R0, RZ, 0x3c, !PT ;  /* 0x0000000004047212 */ /* 0x000fe200078e3cff */
[----:B------:R-:W-:Y:S06]  /*36d0*/  @P3 BRA `(.L_x_55) ;  /* 0xfffffffc002c3947 */ /* 0x000fec000383ffff */
[----:B------:R-:W-:Y:S01]  /*36e0*/  ULEA UR4, UR5, UR6, 0x3 ;  /* 0x0000000605047291 */ /* 0x000fe2000f8e18ff */
[----:B------:R-:W-:-:S08]  /*36f0*/  SHF.L.U32 R2, R12, 0x1f, RZ ;  /* 0x0000001f0c027819 */ /* 0x000fd000000006ff */
[----:B------:R-:W2:Y:S02]  /*3700*/  SYNCS.PHASECHK.TRANS64 P0, [UR4+0x90], R2 ;  /* 0x00009002ff0075a7 */ /* 0x000ea40008001004 */
[----:B--2---:R-:W-:Y:S05]  /*3710*/  @P0 BRA `(.L_x_56) ;  /* 0x0000000000080947 */ /* 0x004fea0003800000 */
[----:B------:R-:W2:Y:S02]  /*3720*/  SYNCS.PHASECHK.TRANS64.TRYWAIT P0, [UR4+0x90], R2 ;  /* 0x00009002ff0075a7 */ /* 0x000ea40008001104 */
[----:B--2---:R-:W-:Y:S05]  /*3730*/  @!P0 BRA `(.L_x_57) ;  /* 0x0000005000f88947 */ /* 0x004fea0003800000 */
.L_x_56:
[----:B------:R-:W-:-:S04]  /*3740*/  UIADD3 UR7, UPT, UPT, UR5, 0x1, URZ ;  /* 0x0000000105077890 */ /* 0x000fc8000fffe0ff */
[----:B------:R-:W-:-:S04]  /*3750*/  UISETP.NE.AND UP0, UPT, UR7, 0x2, UPT ;  /* 0x000000020700788c */ /* 0x000fc8000bf05270 */
[----:B------:R-:W-:Y:S02]  /*3760*/  USEL UR8, URZ, 0x1, UP0 ;  /* 0x00000001ff087887 */ /* 0x000fe40008000000 */
[----:B------:R-:W-:-:S04]  /*3770*/  USEL UR7, UR7, URZ, UP0 ;  /* 0x000000ff07077287 */ /* 0x000fc80008000000 */
[----:B------:R-:W-:Y:S01]  /*3780*/  ULEA UR7, UR7, UR6, 0x3 ;  /* 0x0000000607077291 */ /* 0x000fe2000f8e18ff */
[----:B--2---:R-:W-:-:S04]  /*3790*/  LOP3.LUT R2, R12, UR8, RZ, 0x3c, !PT ;  /* 0x000000080c027c12 */ /* 0x004fc8000f8e3cff */
[----:B------:R-:W-:-:S04]  /*37a0*/  SHF.L.U32 R0, R2, 0x1f, RZ ;  /* 0x0000001f02007819 */ /* 0x000fc800000006ff */
[----:B------:R-:W2:Y:S02]  /*37b0*/  SYNCS.PHASECHK.TRANS64 P0, [UR7+0x90], R0 ;  /* 0x00009000ff0075a7 */ /* 0x000ea40008001007 */
[----:B-12---:R-:W-:Y:S05]  /*37c0*/  @P0 EXIT ;  /* 0x000000000000094d */ /* 0x006fea0003800000 */
[----:B------:R-:W-:Y:S02]  /*37d0*/  SHF.L.U32 R2, R2, 0x1f, RZ ;  /* 0x0000001f02027819 */ /* 0x000fe400000006ff */
[----:B------:R-:W-:-:S07]  /*37e0*/  MOV R0, UR7 ;  /* 0x0000000700007c02 */ /* 0x000fce0008000f00 */
.L_x_58:
[----:B-1----:R1:W2:Y:S02]  /*37f0*/  SYNCS.PHASECHK.TRANS64.TRYWAIT P0, [R0+URZ+0x90], R2 ;  /* 0x00009002000075a7 */ /* 0x0022a400080011ff */
[----:B--2---:R-:W-:Y:S05]  /*3800*/  @!P0 NANOSLEEP.SYNCS 0x989680 ;  /* 0x009896800000895d */ /* 0x004fea0003900000 */
[----:B------:R-:W2:Y:S02]  /*3810*/  @!P0 SYNCS.PHASECHK.TRANS64 P0, [R0+URZ+0x90], R2 ;  /* 0x00009002000085a7 */ /* 0x000ea400080010ff */
[----:B--2---:R-:W-:Y:S05]  /*3820*/  @P0 EXIT ;  /* 0x000000000000094d */ /* 0x004fea0003800000 */
[----:B------:R-:W-:Y:S05]  /*3830*/  BRA `(.L_x_58) ;  /* 0xfffffffc00ec7947 */ /* 0x000fea000383ffff */
.L_x_51:
[----:B------:R-:W-:Y:S05]  /*3840*/  BRA.U UP6, `(.L_x_59) ;  /* 0x0000001906507547 */ /* 0x000fea000b800000 */
[----:B------:R-:W-:Y:S01]  /*3850*/  R2UR UR7, R59 ;  /* 0x000000003b0772ca */ /* 0x000fe200000e0000 */
[----:B------:R-:W-:Y:S01]  /*3860*/  UMOV UR4, 0x40 ;  /* 0x0000004000047882 */ /* 0x000fe20000000000 */
[----:B------:R-:W-:Y:S01]  /*3870*/  NOP ;  /* 0x0000000000007918 */ /* 0x000fe20000000000 */
[----:B------:R-:W-:-:S10]  /*3880*/  UMOV UR6, 0x400 ;  /* 0x0000040000067882 */ /* 0x000fd40000000000 */
[----:B------:R-:W-:Y:S02]  /*3890*/  ULEA UR5, UR7, UR4, 0x18 ;  /* 0x0000000407057291 */ /* 0x000fe4000f8ec0ff */
[----:B------:R-:W-:-:S07]  /*38a0*/  ULEA UR6, UR7, UR6, 0x18 ;  /* 0x0000000607067291 */ /* 0x000fce000f8ec0ff */
[----:B------:R-:W2:Y:S02]  /*38b0*/  LDS.U8 R5, [UR5+0x1c] ;  /* 0x00001c05ff057984 */ /* 0x000ea40008000000 */
[----:B--2---:R-:W-:-:S13]  /*38c0*/  ISETP.NE.AND P0, PT, R5, RZ, PT ;  /* 0x000000ff0500720c */ /* 0x004fda0003f05270 */
[----:B------:R-:W-:Y:S05]  /*38d0*/  @P0 BRA `(.L_x_60) ;  /* 0x0000000400180947 */ /* 0x000fea0003800000 */
[----:B------:R-:W-:Y:S01]  /*38e0*/  R2UR UR4, R2 ;  /* 0x00000000020472ca */ /* 0x000fe200000e0000 */
[----:B------:R-:W-:-:S12]  /*38f0*/  UIADD3 UR7, UPT, UPT, UR5, 0x8, URZ ;  /* 0x0000000805077890 */ /* 0x000fd8000fffe0ff */
[----:B------:R-:W-:-:S09]  /*3900*/  UISETP.NE.U32.AND UP1, UPT, UR4, 0x1, UPT ;  /* 0x000000010400788c */ /* 0x000fd2000bf25070 */
[----:B------:R-:W-:Y:S05]  /*3910*/  BRA.U !UP1, `(.L_x_61) ;  /* 0x0000000109a47547 */ /* 0x000fea000b800000 */
[----:B------:R-:W-:Y:S01]  /*3920*/  ELECT P0, URZ, PT ;  /* 0x0000000000ff782f */ /* 0x000fe20003800000 */
[----:B------:R-:W-:-:S12]  /*3930*/  BSSY B0, `(.L_x_61) ;  /* 0x0000027000007945 */ /* 0x000fd80003800000 */
[----:B------:R-:W-:Y:S05]  /*3940*/  @!P0 BRA `(.L_x_62) ;  /* 0x0000000000948947 */ /* 0x000fea0003800000 */
[----:B------:R-:W-:-:S05]  /*3950*/  UMOV UR4, 0x10 ;  /* 0x0000001000047882 */ /* 0x000fca0000000000 */
[----:B------:R-:W-:Y:S04]  /*3960*/  DEPBAR.LE SB2, 0x36 ;  /* 0x0000ad800000791a */ /* 0x000fe80000000000 */
[----:B------:R-:W2:Y:S02]  /*3970*/  UTCATOMSWS.2CTA.FIND_AND_SET.ALIGN UP0, UR4, UR4 ;  /* 0x00000004000475e3 */ /* 0x000ea40008200800 */
[----:B--2---:R-:W-:Y:S01]  /*3980*/  MOV R12, UR4 ;  /* 0x00000004000c7c02 */ /* 0x004fe20008000f00 */
[----:B------:R-:W-:Y:S06]  /*3990*/  BRA.U UP0, `(.L_x_63) ;  /* 0x0000000100187547 */ /* 0x000fec000b800000 */
.L_x_64:
[----:B------:R-:W-:Y:S05]  /*39a0*/  NANOSLEEP 0x64 ;  /* 0x000000640000795d */ /* 0x000fea0003800000 */
[----:B------:R-:W-:-:S05]  /*39b0*/  UMOV UR4, 0x10 ;  /* 0x0000001000047882 */ /* 0x000fca0000000000 */
[----:B------:R-:W-:Y:S04]  /*39c0*/  DEPBAR.LE SB2, 0x36 ;  /* 0x0000ad800000791a */ /* 0x000fe80000000000 */
[----:B------:R-:W2:Y:S02]  /*39d0*/  UTCATOMSWS.2CTA.FIND_AND_SET.ALIGN UP0, UR4, UR4 ;  /* 0x00000004000475e3 */ /* 0x000ea40008200800 */
[----:B--2---:R-:W-:Y:S01]  /*39e0*/  MOV R12, UR4 ;  /* 0x00000004000c7c02 */ /* 0x004fe20008000f00 */
[----:B------:R-:W-:Y:S05]  /*39f0*/  BRA.U !UP0, `(.L_x_64) ;  /* 0xfffffffd08e87547 */ /* 0x000fea000b83ffff */
.L_x_63:
[----:B------:R-:W2:Y:S01]  /*3a00*/  LDS R8, [UR5+0x10] ;  /* 0x00001005ff087984 */ /* 0x000ea20008000800 */
[----:B------:R-:W-:Y:S01]  /*3a10*/  R2UR UR4, R0 ;  /* 0x00000000000472ca */ /* 0x000fe200000e0000 */
[----:B------:R-:W-:-:S04]  /*3a20*/  IMAD.U32 R5, RZ, RZ, UR6 ;  /* 0x00000006ff057e24 */ /* 0x000fc8000f8e00ff */
[----:B------:R-:W-:-:S08]  /*3a30*/  VIADD R5, R5, 0x130 ;  /* 0x0000013005057836 */ /* 0x000fd00000000000 */
[----:B------:R-:W-:Y:S02]  /*3a40*/  MOV R6, UR4 ;  /* 0x0000000400067c02 */ /* 0x000fe40008000f00 */
[----:B--2---:R-:W-:-:S04]  /*3a50*/  SHF.L.U32 R8, R8, 0x1f, RZ ;  /* 0x0000001f08087819 */ /* 0x004fc800000006ff */
[----:B------:R-:W2:Y:S02]  /*3a60*/  SYNCS.PHASECHK.TRANS64.TRYWAIT P0, [UR5+0x8], R8 ;  /* 0x00000808ff0075a7 */ /* 0x000ea40008001105 */
[----:B--2---:R-:W-:Y:S05]  /*3a70*/  @P0 BRA `(.L_x_65) ;  /* 0x0000000000080947 */ /* 0x004fea0003800000 */
[----:B------:R-:W2:Y:S02]  /*3a80*/  SYNCS.PHASECHK.TRANS64.TRYWAIT P0, [UR5+0x8], R8 ;  /* 0x00000808ff0075a7 */ /* 0x000ea40008001105 */
[----:B--2---:R-:W-:Y:S05]  /*3a90*/  @!P0 BRA `(.L_x_66) ;  /* 0x0000005000388947 */ /* 0x004fea0003800000 */
.L_x_65:
[----:B------:R-:W-:Y:S01]  /*3aa0*/  R2UR UR4, R0 ;  /* 0x00000000000472ca */ /* 0x000fe200000e0000 */
[----:B------:R-:W-:Y:S01]  /*3ab0*/  IMAD.MOV.U32 R10, RZ, RZ, 0xffff ;  /* 0x0000ffffff0a7424 */ /* 0x000fe200078e00ff */
[----:B------:R-:W-:Y:S01]  /*3ac0*/  PRMT R6, R6, 0x654, R5 ;  /* 0x0000065406067816 */ /* 0x000fe20000000005 */
[----:B------:R-:W-:Y:S02]  /*3ad0*/  HFMA2 R5, -RZ, RZ, 0, 5.9604644775390625e-08 ;  /* 0x00000001ff057431 */ /* 0x000fe400000001ff */
[----:B--2---:R-:W-:Y:S02]  /*3ae0*/  IMAD.MOV.U32 R8, RZ, RZ, 0x4 ;  /* 0x00000004ff087424 */ /* 0x004fe400078e00ff */
[----:B------:R-:W-:Y:S01]  /*3af0*/  IMAD.SHL.U32 R11, R12, 0x20, RZ ;  /* 0x000000200c0b7824 */ /* 0x000fe200078e00ff */
[----:B------:R-:W-:-:S05]  /*3b00*/  SHF.L.U32 R10, R10, R12, RZ ;  /* 0x0000000c0a0a7219 */ /* 0x000fca00000006ff */
[----:B------:R-:W-:Y:S01]  /*3b10*/  UPRMT UR4, UR4, 0x654, UR7 ;  /* 0x0000065404047896 */ /* 0x000fe20008000007 */
[----:B------:R-:W-:-:S05]  /*3b20*/  SHF.L.U32 R9, R5, R12, RZ ;  /* 0x0000000c05097219 */ /* 0x000fca00000006ff */
[----:B------:R-:W-:-:S03]  /*3b30*/  MOV R7, UR4 ;  /* 0x0000000400077c02 */ /* 0x000fc60008000f00 */
[----:B------:R2:W-:Y:S01]  /*3b40*/  SYNCS.ARRIVE.TRANS64.RED RZ, [UR4], R8 ;  /* 0x00000008ffff79a7 */ /* 0x0005e20008000404 */
[----:B------:R2:W-:Y:S04]  /*3b50*/  STS [UR6+0x130], R11 ;  /* 0x0001300bff007988 */ /* 0x0005e80008000806 */
[----:B------:R2:W-:Y:S04]  /*3b60*/  STAS [R6.64], R12 ;  /* 0x0000000c06007dbd */ /* 0x0005e8000c0008ff */
[----:B------:R2:W-:Y:S04]  /*3b70*/  ATOMS.OR RZ, [UR5+0x14], R10 ;  /* 0x0000140affff798c */ /* 0x0005e8000b000005 */
[----:B------:R2:W-:Y:S04]  /*3b80*/  ATOMS.OR RZ, [UR5+0x18], R9 ;  /* 0x00001809ffff798c */ /* 0x0005e8000b000005 */
[----:B------:R2:W-:Y:S02]  /*3b90*/  ATOMS.XOR RZ, [UR5+0x10], R5 ;  /* 0x00001005ffff798c */ /* 0x0005e4000b800005 */
.L_x_62:
[----:B-1----:R-:W-:Y:S05]  /*3ba0*/  BSYNC B0 ;  /* 0x0000000000007941 */ /* 0x002fea0003800000 */
.L_x_61:
[----:B------:R-:W-:Y:S05]  /*3bb0*/  BRA.U UP1, `(.L_x_67) ;  /* 0x0000000101707547 */ /* 0x000fea000b800000 */
[----:B------:R-:W-:-:S03]  /*3bc0*/  UMOV UR4, 0xffffffff ;  /* 0xffffffff00047882 */ /* 0x000fc60000000000 */
[----:B------:R-:W-:Y:S05]  /*3bd0*/  BRA.DIV UR4, `(.L_x_68) ;  /* 0x0000005204007947 */ /* 0x000fea000b800000 */
[----:B------:R-:W-:-:S13]  /*3be0*/  ELECT P0, URZ, PT ;  /* 0x0000000000ff782f */ /* 0x000fda0003800000 */
.L_x_154:
[----:B------:R-:W-:Y:S05]  /*3bf0*/  @!P0 BRA `(.L_x_67) ;  /* 0x0000000000608947 */ /* 0x000fea0003800000 */
[----:B--2---:R-:W2:Y:S02]  /*3c00*/  LDS R6, [UR5+0x10] ;  /* 0x00001005ff067984 */ /* 0x004ea40008000800 */
[----:B--2---:R-:W-:-:S04]  /*3c10*/  SHF.L.U32 R6, R6, 0x1f, RZ ;  /* 0x0000001f06067819 */ /* 0x004fc800000006ff */
[----:B------:R-:W2:Y:S02]  /*3c20*/  SYNCS.PHASECHK.TRANS64.TRYWAIT P0, [UR5+0x8], R6 ;  /* 0x00000806ff0075a7 */ /* 0x000ea40008001105 */
[----:B--2---:R-:W-:Y:S05]  /*3c30*/  @P0 BRA `(.L_x_69) ;  /* 0x0000000000080947 */ /* 0x004fea0003800000 */
[----:B------:R-:W2:Y:S02]  /*3c40*/  SYNCS.PHASECHK.TRANS64.TRYWAIT P0, [UR5+0x8], R6 ;  /* 0x00000806ff0075a7 */ /* 0x000ea40008001105 */
[----:B--2---:R-:W-:Y:S05]  /*3c50*/  @!P0 BRA `(.L_x_70) ;  /* 0x0000005000048947 */ /* 0x004fea0003800000 */
.L_x_69:
[----:B------:R-:W3:Y:S01]  /*3c60*/  LDS R8, [UR6+0x130] ;  /* 0x00013006ff087984 */ /* 0x000ee20008000800 */
[----:B------:R-:W-:Y:S01]  /*3c70*/  R2UR UR4, R0 ;  /* 0x00000000000472ca */ /* 0x000fe200000e0000 */
[----:B--2---:R-:W-:Y:S02]  /*3c80*/  IMAD.MOV.U32 R6, RZ, RZ, 0xffff ;  /* 0x0000ffffff067424 */ /* 0x004fe400078e00ff */
[----:B------:R-:W-:-:S10]  /*3c90*/  IMAD.MOV.U32 R5, RZ, RZ, 0x1 ;  /* 0x00000001ff057424 */ /* 0x000fd400078e00ff */
[----:B------:R-:W-:Y:S01]  /*3ca0*/  UPRMT UR4, UR4, 0x654, UR7 ;  /* 0x0000065404047896 */ /* 0x000fe20008000007 */
[----:B---3--:R-:W-:Y:S01]  /*3cb0*/  IMAD.SHL.U32 R7, R8, 0x20, RZ ;  /* 0x0000002008077824 */ /* 0x008fe200078e00ff */
[-C--:B------:R-:W-:Y:S02]  /*3cc0*/  SHF.L.U32 R6, R6, R8.reuse, RZ ;  /* 0x0000000806067219 */ /* 0x080fe400000006ff */
[----:B------:R-:W-:Y:S02]  /*3cd0*/  SHF.L.U32 R8, R5, R8, RZ ;  /* 0x0000000805087219 */ /* 0x000fe400000006ff */
[----:B------:R3:W-:Y:S04]  /*3ce0*/  STS [UR6+0x130], R7 ;  /* 0x00013007ff007988 */ /* 0x0007e80008000806 */
[----:B------:R3:W-:Y:S04]  /*3cf0*/  ATOMS.OR RZ, [UR5+0x14], R6 ;  /* 0x00001406ffff798c */ /* 0x0007e8000b000005 */
[----:B------:R3:W-:Y:S01]  /*3d00*/  ATOMS.OR RZ, [UR5+0x18], R8 ;  /* 0x00001808ffff798c */ /* 0x0007e2000b000005 */
[----:B------:R-:W-:Y:S03]  /*3d10*/  SYNCS.ARRIVE.TRANS64.RED.A1T0 RZ, [UR4], RZ ;  /* 0x000000ffffff79a7 */ /* 0x000fe60008100404 */
[----:B------:R3:W-:Y:S01]  /*3d20*/  ATOMS.XOR RZ, [UR5+0x10], R5 ;  /* 0x00001005ffff798c */ /* 0x0007e2000b800005 */
[----:B------:R-:W-:Y:S05]  /*3d30*/  BRA `(.L_x_67) ;  /* 0x0000000000107947 */ /* 0x000fea0003800000 */
.L_x_60:
[----:B------:R-:W-:Y:S02]  /*3d40*/  MOV R5, 0xffffffff ;  /* 0xffffffff00057802 */ /* 0x000fe40000000f00 */
[----:B------:R-:W-:-:S03]  /*3d50*/  MOV R6, 0x3d80 ;  /* 0x00003d8000067802 */ /* 0x000fc60000000f00 */
[----:B------:R2:W-:Y:S04]  /*3d60*/  STS [UR6+0x130], R5 ;  /* 0x00013005ff007988 */ /* 0x0005e80008000806 */
[----:B-12--5:R-:W-:Y:S05]  /*3d70*/  CALL.REL.NOINC `($__internal_1_$__cuda_sm10x_tcgen05_guardrail_trap_phase_invalid_during_alloc) ;  /* 0x0000005400647944 */ /* 0x026fea0003c00000 */
.L_x_67:
[----:B------:R-:W-:Y:S05]  /*3d80*/  WARPSYNC.ALL ;  /* 0x0000000000007948 */ /* 0x000fea0003800000 */
[----:B------:R-:W4:Y:S01]  /*3d90*/  S2UR UR4, SR_CgaCtaId ;  /* 0x00000000000479c3 */ /* 0x000f220000008800 */
[----:B------:R-:W-:Y:S01]  /*3da0*/  UMOV UR62, 0x400 ;  /* 0x00000400003e7882 */ /* 0x000fe20000000000 */
[----:B------:R-:W4:Y:S01]  /*3db0*/  LDCU UR7, c[0x0][0x38c] ;  /* 0x00007180ff0777ac */ /* 0x000f220008000800 */
[----:B------:R-:W-:Y:S01]  /*3dc0*/  LOP3.LUT R3, R3, 0xffff, RZ, 0xc0, !PT ;  /* 0x0000ffff03037812 */ /* 0x000fe200078ec0ff */
[----:B--2---:R-:W-:Y:S01]  /*3dd0*/  IMAD.MOV.U32 R11, RZ, RZ, 0x1 ;  /* 0x00000001ff0b7424 */ /* 0x004fe200078e00ff */
[----:B------:R-:W-:Y:S01]  /*3de0*/  R2UR UR5, R2 ;  /* 0x00000000020572ca */ /* 0x000fe200000e0000 */
[----:B------:R-:W-:Y:S01]  /*3df0*/  IMAD.MOV.U32 R10, RZ, RZ, RZ ;  /* 0x000000ffff0a7224 */ /* 0x000fe200078e00ff */
[----:B------:R-:W-:-:S02]  /*3e00*/  LOP3.LUT R4, R4, 0xffff, RZ, 0xc0, !PT ;  /* 0x0000ffff04047812 */ /* 0x000fc400078ec0ff */
[----:B---3--:R-:W-:Y:S01]  /*3e10*/  CS2R R8, SRZ ;  /* 0x0000000000087805 */ /* 0x008fe2000001ff00 */
[----:B------:R-:W-:Y:S01]  /*3e20*/  UMOV UR9, URZ ;  /* 0x000000ff00097c82 */ /* 0x000fe20008000000 */
[----:B-1----:R-:W-:Y:S01]  /*3e30*/  UMOV UR60, URZ ;  /* 0x000000ff003c7c82 */ /* 0x002fe20008000000 */
[----:B------:R-:W-:Y:S01]  /*3e40*/  R2UR UR65, R4 ;  /* 0x00000000044172ca */ /* 0x000fe200000e0000 */
[----:B------:R-:W-:Y:S01]  /*3e50*/  UMOV UR76, 0x0 ;  /* 0x00000000004c7882 */ /* 0x000fe20000000000 */
[----:B------:R-:W-:Y:S01]  /*3e60*/  UMOV UR77, 0x8100910 ;  /* 0x08100910004d7882 */ /* 0x000fe20000000000 */
[----:B------:R-:W-:Y:S01]  /*3e70*/  UMOV UR74, 0x0 ;  /* 0x00000000004a7882 */ /* 0x000fe20000000000 */
[----:B------:R-:W-:Y:S01]  /*3e80*/  UMOV UR75, 0x8100910 ;  /* 0x08100910004b7882 */ /* 0x000fe20000000000 */
[----:B------:R-:W-:Y:S01]  /*3e90*/  UMOV UR72, 0x0 ;  /* 0x0000000000487882 */ /* 0x000fe20000000000 */
[----:B------:R-:W-:Y:S01]  /*3ea0*/  UMOV UR73, 0x8100910 ;  /* 0x0810091000497882 */ /* 0x000fe20000000000 */
[----:B------:R-:W-:-:S02]  /*3eb0*/  UISETP.NE.AND UP3, UPT, UR5, URZ, UPT ;  /* 0x000000ff0500728c */ /* 0x000fc4000bf65270 */
[----:B----4-:R-:W-:Y:S01]  /*3ec0*/  UIADD3 UR7, UPT, UPT, UR7, 0x7f, URZ ;  /* 0x0000007f07077890 */ /* 0x010fe2000fffe0ff */
[----:B------:R-:W-:Y:S01]  /*3ed0*/  UMOV UR70, 0x0 ;  /* 0x0000000000467882 */ /* 0x000fe20000000000 */
[----:B------:R-:W-:Y:S01]  /*3ee0*/  UMOV UR71, 0x8100910 ;  /* 0x0810091000477882 */ /* 0x000fe20000000000 */
[----:B------:R-:W-:Y:S01]  /*3ef0*/  ULEA UR62, UR4, UR62, 0x18 ;  /* 0x0000003e043e7291 */ /* 0x000fe2000f8ec0ff */
[----:B------:R-:W-:Y:S02]  /*3f00*/  UMOV UR68, 0x0 ;  /* 0x0000000000447882 */ /* 0x000fe40000000000 */
[----:B------:R-:W-:Y:S01]  /*3f10*/  UMOV UR4, URZ ;  /* 0x000000ff00047c82 */ /* 0x000fe20008000000 */
[----:B------:R-:W-:Y:S01]  /*3f20*/  UIADD3 UR6, UPT, UPT, UR62, 0x6400, URZ ;  /* 0x000064003e067890 */ /* 0x000fe2000fffe0ff */
[----:B------:R-:W-:Y:S01]  /*3f30*/  IMAD.U32 R14, RZ, RZ, UR4 ;  /* 0x00000004ff0e7e24 */ /* 0x000fe2000f8e00ff */
[----:B------:R-:W-:Y:S02]  /*3f40*/  USHF.R.S32.HI UR4, URZ, 0x1f, UR7 ;  /* 0x0000001fff047899 */ /* 0x000fe40008011407 */
[----:B------:R-:W-:-:S02]  /*3f50*/  UIADD3 UR5, UPT, UPT, UR62, 0x26400, URZ ;  /* 0x000264003e057890 */ /* 0x000fc4000fffe0ff */
[----:B------:R-:W-:Y:S02]  /*3f60*/  ULEA.HI UR4, UR4, UR7, URZ, 0x7 ;  /* 0x0000000704047291 */ /* 0x000fe4000f8f38ff */
[----:B------:R-:W-:Y:S02]  /*3f70*/  USHF.R.U32.HI UR6, URZ, 0x4, UR6 ;  /* 0x00000004ff067899 */ /* 0x000fe40008011606 */
[----:B------:R-:W-:Y:S02]  /*3f80*/  USHF.R.S32.HI UR8, URZ, 0x7, UR4 ;  /* 0x00000007ff087899 */ /* 0x000fe40008011404 */
[----:B------:R-:W-:Y:S01]  /*3f90*/  USHF.R.U32.HI UR5, URZ, 0x4, UR5 ;  /* 0x00000004ff057899 */ /* 0x000fe20008011605 */
[----:B------:R-:W-:Y:S01]  /*3fa0*/  R2UR UR4, R3 ;  /* 0x00000000030472ca */ /* 0x000fe200000e0000 */
[----:B------:R-:W-:Y:S02]  /*3fb0*/  UISETP.LT.AND UP0, UPT, UR8, 0x1, UPT ;  /* 0x000000010800788c */ /* 0x000fe4000bf01270 */
[----:B------:R-:W-:Y:S01]  /*3fc0*/  ULOP3.LUT UR6, UR6, 0x3fff, URZ, 0xc0, !UPT ;  /* 0x00003fff06067892 */ /* 0x000fe2000f8ec0ff */
[----:B------:R-:W-:Y:S01]  /*3fd0*/  IMAD.U32 R12, RZ, RZ, UR8 ;  /* 0x00000008ff0c7e24 */ /* 0x000fe2000f8e00ff */
[----:B------:R-:W-:-:S02]  /*3fe0*/  ULOP3.LUT UR67, UR5, 0x3fff, URZ, 0xc0, !UPT ;  /* 0x00003fff05437892 */ /* 0x000fc4000f8ec0ff */
[----:B------:R-:W-:Y:S02]  /*3ff0*/  ULOP3.LUT UR66, UR6, 0x10000, URZ, 0xfc, !UPT ;  /* 0x0001000006427892 */ /* 0x000fe4000f8efcff */
[----:B------:R-:W-:Y:S01]  /*4000*/  ULOP3.LUT UR67, UR67, 0x10000, URZ, 0xfc, !UPT ;  /* 0x0001000043437892 */ /* 0x000fe2000f8efcff */
[----:B------:R-:W-:-:S03]  /*4010*/  UMOV UR69, 0x8100910 ;  /* 0x0810091000457882 */ /* 0x000fc60000000000 */
[----:B------:R-:W-:Y:S01]  /*4020*/  IMAD.U32 R13, RZ, RZ, UR4 ;  /* 0x00000004ff0d7e24 */ /* 0x000fe2000f8e00ff */
[----:B------:R-:W-:Y:S01]  /*4030*/  NOP ;  /* 0x0000000000007918 */ /* 0x000fe20000000000 */
[----:B------:R-:W-:Y:S06]  /*4040*/  BAR.ARV 0x6, 0xa0 ;  /* 0x0182800000007b1d */ /* 0x000fec0000002000 */
[----:B------:R-:W1:Y:S02]  /*4050*/  LDS R5, [UR62+0x130] ;  /* 0x0001303eff057984 */ /* 0x000e640008000800 */
[----:B-1----:R-:W-:-:S13]  /*4060*/  R2UR UR4, R5 ;  /* 0x00000000050472ca */ /* 0x002fda00000e0000 */
[----:B------:R-:W-:Y:S01]  /*4070*/  IMAD.U32 R16, RZ, RZ, UR4 ;  /* 0x00000004ff107e24 */ /* 0x000fe2000f8e00ff */
[----:B------:R-:W-:-:S06]  /*4080*/  USEL UR4, UR8, 0x1, !UP0 ;  /* 0x0000000108047887 */ /* 0x000fcc000c000000 */
[----:B------:R-:W-:-:S07]  /*4090*/  IMAD.U32 R15, RZ, RZ, UR4 ;  /* 0x00000004ff0f7e24 */ /* 0x000fce000f8e00ff */
.L_x_78:
[C---:B------:R-:W-:Y:S02]  /*40a0*/  LEA R3, R10.reuse, UR62, 0x3 ;  /* 0x0000003e0a037c11 */ /* 0x040fe4000f8e18ff */
[----:B------:R-:W-:Y:S02]  /*40b0*/  SHF.L.U32 R4, R9, 0x1f, RZ ;  /* 0x0000001f09047819 */ /* 0x000fe400000006ff */
[----:B------:R-:W-:Y:S02]  /*40c0*/  LEA R5, R10, UR62, 0x4 ;  /* 0x0000003e0a057c11 */ /* 0x000fe4000f8e20ff */
[----:B------:R-:W1:Y:S02]  /*40d0*/  SYNCS.PHASECHK.TRANS64.TRYWAIT P0, [R3+URZ+0x80], R4 ;  /* 0x00008004030075a7 */ /* 0x000e6400080011ff */
[----:B-1----:R-:W-:Y:S05]  /*40e0*/  @!P0 BRA `(.L_x_71) ;  /* 0x0000004800f88947 */ /* 0x002fea0003800000 */
.L_x_155:
[----:B-1----:R-:W1:Y:S01]  /*40f0*/  LDS.128 R4, [R5+0x110] ;  /* 0x0001100005047984 */ /* 0x002e620000000c00 */
[----:B------:R-:W-:Y:S02]  /*4100*/  VIADD R3, R3, 0x90 ;  /* 0x0000009003037836 */ /* 0x000fe40000000000 */
[----:B------:R-:W-:Y:S01]  /*4110*/  VIADD R10, R10, 0x1 ;  /* 0x000000010a0a7836 */ /* 0x000fe20000000000 */
[----:B------:R-:W-:Y:S01]  /*4120*/  @!PT LDS RZ, [RZ] ;  /* 0x00000000fffff984 */ /* 0x000fe20000000800 */
[----:B------:R-:W-:Y:S01]  /*4130*/  @!PT LDS RZ, [RZ] ;  /* 0x00000000fffff984 */ /* 0x000fe20000000800 */
[----:B------:R-:W-:Y:S01]  /*4140*/  @!PT LDS RZ, [RZ] ;  /* 0x00000000fffff984 */ /* 0x000fe20000000800 */
[----:B------:R-:W-:Y:S01]  /*4150*/  @!PT LDS RZ, [RZ] ;  /* 0x00000000fffff984 */ /* 0x000fe20000000800 */
[----:B------:R2:W-:Y:S06]  /*4160*/  MEMBAR.ALL.CTA ;  /* 0x0000000000007992 */ /* 0x0005ec0000008000 */
[----:B--2---:R-:W2:Y:S01]  /*4170*/  FENCE.VIEW.ASYNC.S ;  /* 0x00000000000073c6 */ /* 0x004ea20000000000 */
[----:B------:R-:W-:-:S04]  /*4180*/  PRMT R3, RZ, 0x654, R3 ;  /* 0x00000654ff037816 */ /* 0x000fc80000000003 */
[----:B--2---:R2:W-:Y:S01]  /*4190*/  SYNCS.ARRIVE.TRANS64.RED.A1T0 RZ, [R3+URZ], RZ ;  /* 0x000000ff03ff79a7 */ /* 0x0045e200081004ff */
[----:B-1----:R-:W-:Y:S01]  /*41a0*/  LOP3.LUT P1, RZ, R6, 0x1, RZ, 0xc0, !PT ;  /* 0x0000000106ff7812 */ /* 0x002fe2000782c0ff */
[----:B--2---:R-:W-:-:S12]  /*41b0*/  BRA.U UP3, `(.L_x_72) ;  /* 0x00000009032c7547 */ /* 0x004fd8000b800000 */
[----:B------:R-:W1:Y:S01]  /*41c0*/  LDCU UR4, c[0x0][0x38c] ;  /* 0x00007180ff0477ac */ /* 0x000e620008000800 */
[----:B------:R-:W-:Y:S02]  /*41d0*/  R2UR UR5, R14 ;  /* 0x000000000e0572ca */ /* 0x000fe400000e0000 */
[----:B------:R-:W-:Y:S02]  /*41e0*/  PLOP3.LUT P2, PT, PT, PT, PT, 0x80, 0x8 ;  /* 0x000000000008781c */ /* 0x000fe40003f4f070 */
[----:B------:R-:W-:Y:S02]  /*41f0*/  SHF.L.U32 R5, R11, 0x1f, RZ ;  /* 0x0000001f0b057819 */ /* 0x000fe400000006ff */
[----:B------:R-:W-:-:S07]  /*4200*/  R2UR UR6, R16 ;  /* 0x00000000100672ca */ /* 0x000fce00000e0000 */
[----:B------:R-:W-:Y:S02]  /*4210*/  ULEA UR7, UR5, UR62, 0x3 ;  /* 0x0000003e05077291 */ /* 0x000fe4000f8e18ff */
[----:B-1----:R-:W-:-:S04]  /*4220*/  UISETP.GE.AND UP0, UPT, UR4, 0x1, UPT ;  /* 0x000000010400788c */ /* 0x002fc8000bf06270 */
[----:B------:R-:W-:Y:S01]  /*4230*/  IMAD.U32 R4, RZ, RZ, UR7 ;  /* 0x00000007ff047e24 */ /* 0x000fe2000f8e00ff */
[----:B------:R-:W-:Y:S01]  /*4240*/  ULEA UR8, UR5, UR6, 0x5 ;  /* 0x0000000605087291 */ /* 0x000fe2000f8e28ff */
[----:B------:R-:W-:-:S05]  /*4250*/  PLOP3.LUT P0, PT, PT, PT, UP0, 0x80, 0x8 ;  /* 0x000000000008781c */ /* 0x000fca0003f0f008 */
[----:B------:R-:W-:-:S08]  /*4260*/  @UP0 ULEA UR4, UR9, UR62, 0x3 ;  /* 0x0000003e09040291 */ /* 0x000fd0000f8e18ff */
[----:B------:R-:W-:-:S04]  /*4270*/  @P0 SHF.L.U32 R3, R8, 0x1f, RZ ;  /* 0x0000001f08030819 */ /* 0x000fc800000006ff */
[----:B------:R1:W2:Y:S01]  /*4280*/  @P0 SYNCS.PHASECHK.TRANS64.TRYWAIT P2, [UR4], R3 ;  /* 0x00000003ff0005a7 */ /* 0x0002a20008041104 */
[----:B------:R-:W3:Y:S02]  /*4290*/  SYNCS.PHASECHK.TRANS64.TRYWAIT P0, [UR7+0xc0], R5 ;  /* 0x0000c005ff0075a7 */ /* 0x000ee40008001107 */
[----:B-123--:R-:W-:Y:S05]  /*42a0*/  @!P0 BRA `(.L_x_73) ;  /* 0x00000048009c8947 */ /* 0x00efea0003800000 */
.L_x_157:
[----:B------:R-:W-:Y:S01]  /*42b0*/  UMOV UR64, UR60 ;  /* 0x0000003c00407c82 */ /* 0x000fe20008000000 */
[----:B------:R-:W-:Y:S05]  /*42c0*/  BRA.U !UP0, `(.L_x_74) ;  /* 0x0000000508d07547 */ /* 0x000fea000b800000 */
[----:B------:R-:W-:Y:S01]  /*42d0*/  R2UR UR4, R15 ;  /* 0x000000000f0472ca */ /* 0x000fe200000e0000 */
[----:B------:R-:W-:Y:S01]  /*42e0*/  UPLOP3.LUT UP2, UPT, UPT, UPT, UPT, 0x40, 0x4 ;  /* 0x000000000004789c */ /* 0x000fe20003f4e870 */
[----:B------:R-:W-:Y:S01]  /*42f0*/  R2UR UR61, R12 ;  /* 0x000000000c3d72ca */ /* 0x000fe200000e0000 */
[----:B------:R-:W-:-:S10]  /*4300*/  UMOV UR7, UR9 ;  /* 0x0000000900077c82 */ /* 0x000fd40008000000 */
[----:B------:R-:W-:-:S12]  /*4310*/  UIADD3 UR64, UPT, UPT, UR4, UR60, URZ ;  /* 0x0000003c04407290 */ /* 0x000fd8000fffe0ff */
.L_x_77:
[----:B--2---:R-:W-:Y:S01]  /*4320*/  ULEA UR5, UR7, UR62, 0x3 ;  /* 0x0000003e07057291 */ /* 0x004fe2000f8e18ff */
[----:B------:R-:W-:Y:S11]  /*4330*/  @P2 BRA `(.L_x_75) ;  /* 0x00000000000c2947 */ /* 0x000ff60003800000 */
[----:B-1----:R-:W-:Y:S04]  /*4340*/  SHF.L.U32 R5, R8, 0x1f, RZ ;  /* 0x0000001f08057819 */ /* 0x002fe800000006ff */
[----:B------:R-:W1:Y:S02]  /*4350*/  SYNCS.PHASECHK.TRANS64.TRYWAIT P0, [UR5], R5 ;  /* 0x00000005ff0075a7 */ /* 0x000e640008001105 */
[----:B-1----:R-:W-:Y:S05]  /*4360*/  @!P0 BRA `(.L_x_76) ;  /* 0x0000004800888947 */ /* 0x002fea0003800000 */
.L_x_75:
[----:B------:R-:W-:Y:S01]  /*4370*/  UISETP.NE.AND UP0, UPT, UR61, 0x1, UPT ;  /* 0x000000013d00788c */ /* 0x000fe2000bf05270 */
[----:B------:R-:W-:Y:S01]  /*4380*/  PLOP3.LUT P2, PT, PT, PT, PT, 0x80, 0x8 ;  /* 0x000000000008781c */ /* 0x000fe20003f4f070 */
[----:B------:R-:W-:Y:S01]  /*4390*/  UIADD3 UR9, UPT, UPT, UR7, 0x1, URZ ;  /* 0x0000000107097890 */ /* 0x000fe2000fffe0ff */
[----:B------:R-:W-:Y:S01]  /*43a0*/  MOV.SPILL R6, UR65 ;  /* 0x0000004100067c02 */ /* 0x000fe20009000f00 */
[----:B------:R-:W-:Y:S01]  /*43b0*/  UIADD3 UR63, UPT, UPT, UR5, 0x20, URZ ;  /* 0x00000020053f7890 */ /* 0x000fe2000fffe0ff */
[----:B-1----:R-:W-:Y:S01]  /*43c0*/  MOV.SPILL R5, UR64 ;  /* 0x0000004000057c02 */ /* 0x002fe20009000f00 */
[----:B------:R-:W-:Y:S01]  /*43d0*/  UISETP.NE.AND UP1, UPT, UR9, 0x4, UPT ;  /* 0x000000040900788c */ /* 0x000fe2000bf25270 */
[----:B------:R-:W-:Y:S01]  /*43e0*/  PLOP3.LUT P0, PT, PT, PT, UP0, 0x80, 0x8 ;  /* 0x000000000008781c */ /* 0x000fe20003f0f008 */
[----:B------:R-:W-:Y:S02]  /*43f0*/  ULEA UR6, UR7, UR67, 0xa ;  /* 0x0000004307067291 */ /* 0x000fe4000f8e50ff */
[----:B------:R-:W-:Y:S02]  /*4400*/  USEL UR5, URZ, 0x1, UP1 ;  /* 0x00000001ff057887 */ /* 0x000fe40008800000 */
[----:B------:R-:W-:Y:S02]  /*4410*/  USEL UR9, UR9, URZ, UP1 ;  /* 0x000000ff09097287 */ /* 0x000fe40008800000 */
[----:B------:R-:W-:Y:S02]  /*4420*/  ULEA UR4, UR7, UR66, 0xb ;  /* 0x0000004207047291 */ /* 0x000fe4000f8e58ff */
[----:B------:R-:W-:Y:S01]  /*4430*/  @UP0 ULEA UR7, UR9, UR62, 0x3 ;  /* 0x0000003e09070291 */ /* 0x000fe2000f8e18ff */
[----:B------:R-:W-:Y:S01]  /*4440*/  LOP3.LUT R8, R8, UR5, RZ, 0x3c, !PT ;  /* 0x0000000508087c12 */ /* 0x000fe2000f8e3cff */
[----:B------:R-:W-:Y:S02]  /*4450*/  UIADD3 UR20, UPT, UPT, UR6, 0x2, URZ ;  /* 0x0000000206147890 */ /* 0x000fe4000fffe0ff */
[----:B------:R-:W-:Y:S01]  /*4460*/  UIADD3 UR18, UPT, UPT, UR4, 0x2, URZ ;  /* 0x0000000204127890 */ /* 0x000fe2000fffe0ff */
[----:B------:R-:W-:Y:S01]  /*4470*/  @P0 SHF.L.U32 R3, R8, 0x1f, RZ ;  /* 0x0000001f08030819 */ /* 0x000fe200000006ff */
[----:B------:R-:W-:Y:S02]  /*4480*/  UIADD3 UR16, UPT, UPT, UR6, 0x4, URZ ;  /* 0x0000000406107890 */ /* 0x000fe4000fffe0ff */
[----:B------:R-:W-:Y:S01]  /*4490*/  UIADD3 UR10, UPT, UPT, UR4, 0x4, URZ ;  /* 0x00000004040a7890 */ /* 0x000fe2000fffe0ff */
[----:B------:R2:W3:Y:S01]  /*44a0*/  @P0 SYNCS.PHASECHK.TRANS64.TRYWAIT P2, [UR7], R3 ;  /* 0x00000003ff0005a7 */ /* 0x0004e20008041107 */
[----:B------:R-:W-:Y:S02]  /*44b0*/  UIADD3 UR14, UPT, UPT, UR6, 0x6, URZ ;  /* 0x00000006060e7890 */ /* 0x000fe4000fffe0ff */
        /* <DEDUP_REMOVED lines=21> */
[----:B------:R-:W-:Y:S01]  /*4610*/  UIADD3 UR61, UPT, UPT, UR61, -0x1, URZ ;  /* 0xffffffff3d3d7890 */ /* 0x000fe2000fffe0ff */
[----:B------:R-:W-:Y:S01]  /*4620*/  UMOV UR7, 0x40004040 ;  /* 0x4000404000077882 */ /* 0x000fe20000000000 */
[----:B------:R-:W-:Y:S01]  /*4630*/  UMOV UR64, 0x0 ;  /* 0x0000000000407882 */ /* 0x000fe20000000000 */
[----:B------:R-:W-:Y:S01]  /*4640*/  UMOV UR65, 0x8100910 ;  /* 0x0810091000417882 */ /* 0x000fe20000000000 */
[----:B------:R-:W-:Y:S01]  /*4650*/  UMOV UR5, 0x40004040 ;  /* 0x4000404000057882 */ /* 0x000fe20000000000 */
[----:B------:R-:W-:Y:S01]  /*4660*/  UMOV UR21, 0x40004040 ;  /* 0x4000404000157882 */ /* 0x000fe20000000000 */
[----:B------:R1:W-:Y:S01]  /*4670*/  UTCHMMA.2CTA gdesc[UR4], gdesc[UR6], tmem[UR8], tmem[UR64], idesc[UR65], UP2 ;  /* 0x00ff4006040075ea */ /* 0x0003e20009200008 */
[----:B------:R-:W-:Y:S01]  /*4680*/  UPLOP3.LUT UP2, UPT, UPT, UPT, UPT, 0x80, 0x8 ;  /* 0x000000000008789c */ /* 0x000fe20003f4f070 */
[----:B------:R-:W-:Y:S01]  /*4690*/  UMOV UR19, 0x40004040 ;  /* 0x4000404000137882 */ /* 0x000fe20000000000 */
[----:B------:R-:W-:Y:S01]  /*46a0*/  UMOV UR17, 0x40004040 ;  /* 0x4000404000117882 */ /* 0x000fe20000000000 */
[----:B------:R4:W-:Y:S01]  /*46b0*/  UTCHMMA.2CTA gdesc[UR18], gdesc[UR20], tmem[UR8], tmem[UR64], idesc[UR65], UPT ;  /* 0x00ff4014120075ea */ /* 0x0009e2000ba00008 */
        /* <DEDUP_REMOVED lines=19> */
[----:B-1----:R-:W-:Y:S01]  /*47f0*/  UMOV UR7, 0x8100910 ;  /* 0x0810091000077882 */ /* 0x002fe20000000000 */
[----:B------:R-:W-:Y:S01]  /*4800*/  UMOV UR35, 0x40004040 ;  /* 0x4000404000237882 */ /* 0x000fe20000000000 */
[----:B------:R-:W-:Y:S01]  /*4810*/  UMOV UR33, 0x40004040 ;  /* 0x4000404000217882 */ /* 0x000fe20000000000 */
[----:B------:R-:W-:Y:S01]  /*4820*/  UMOV UR27, 0x40004040 ;  /* 0x40004040001b7882 */ /* 0x000fe20000000000 */
[----:B------:R-:W-:Y:S01]  /*4830*/  UMOV UR25, 0x40004040 ;  /* 0x4000404000197882 */ /* 0x000fe20000000000 */
[----:B----4-:R-:W-:Y:S02]  /*4840*/  UIADD3 UR20, UPT, UPT, UR4, 0x602, URZ ;  /* 0x0000060204147890 */ /* 0x010fe4000fffe0ff */
[----:B------:R-:W-:Y:S02]  /*4850*/  UIADD3 UR18, UPT, UPT, UR6, 0x304, URZ ;  /* 0x0000030406127890 */ /* 0x000fe4000fffe0ff */
[----:B--2---:R-:W-:Y:S02]  /*4860*/  UIADD3 UR16, UPT, UPT, UR4, 0x604, URZ ;  /* 0x0000060404107890 */ /* 0x004fe4000fffe0ff */
[----:B------:R-:W-:Y:S01]  /*4870*/  UIADD3 UR10, UPT, UPT, UR6, 0x306, URZ ;  /* 0x00000306060a7890 */ /* 0x000fe2000fffe0ff */
[----:B------:R-:W-:Y:S01]  /*4880*/  R2UR.FILL UR65, R6 ;  /* 0x00000000064172ca */ /* 0x000fe200004e0000 */
[----:B------:R-:W-:Y:S01]  /*4890*/  UMOV UR14, 0x0 ;  /* 0x00000000000e7882 */ /* 0x000fe20000000000 */
[----:B------:R-:W-:Y:S01]  /*48a0*/  UMOV UR15, 0x8100910 ;  /* 0x08100910000f7882 */ /* 0x000fe20000000000 */
[----:B------:R-:W-:Y:S01]  /*48b0*/  UMOV UR12, 0x0 ;  /* 0x00000000000c7882 */ /* 0x000fe20000000000 */
[----:B------:R-:W-:Y:S01]  /*48c0*/  UTCHMMA.2CTA gdesc[UR28], gdesc[UR30], tmem[UR8], tmem[UR14], idesc[UR15], UPT ;  /* 0x00ff0e1e1c0075ea */ /* 0x000fe2000ba00008 */
[----:B------:R-:W-:Y:S01]  /*48d0*/  UTCHMMA.2CTA gdesc[UR56], gdesc[UR58], tmem[UR8], tmem[UR14], idesc[UR15], UPT ;  /* 0x00ff0e3a380075ea */ /* 0x000fe2000ba00008 */
[----:B------:R-:W-:Y:S01]  /*48e0*/  UMOV UR13, 0x8100910 ;  /* 0x08100910000d7882 */ /* 0x000fe20000000000 */
[----:B------:R-:W-:Y:S01]  /*48f0*/  UTCHMMA.2CTA gdesc[UR52], gdesc[UR54], tmem[UR8], tmem[UR14], idesc[UR15], UPT ;  /* 0x00ff0e36340075ea */ /* 0x000fe2000ba00008 */
[----:B------:R-:W-:Y:S01]  /*4900*/  UIADD3 UR4, UPT, UPT, UR4, 0x606, URZ ;  /* 0x0000060604047890 */ /* 0x000fe2000fffe0ff */
[----:B------:R-:W-:Y:S01]  /*4910*/  UTCHMMA.2CTA gdesc[UR48], gdesc[UR50], tmem[UR8], tmem[UR12], idesc[UR13], UPT ;  /* 0x00ff0c32300075ea */ /* 0x000fe2000ba00008 */
[----:B------:R-:W-:Y:S01]  /*4920*/  UTCHMMA.2CTA gdesc[UR44], gdesc[UR46], tmem[UR8], tmem[UR12], idesc[UR13], UPT ;  /* 0x00ff0c2e2c0075ea */ /* 0x000fe2000ba00008 */
[----:B------:R-:W-:Y:S01]  /*4930*/  UMOV UR6, 0x0 ;  /* 0x0000000000067882 */ /* 0x000fe20000000000 */
[----:B------:R-:W-:Y:S01]  /*4940*/  UTCHMMA.2CTA gdesc[UR40], gdesc[UR42], tmem[UR8], tmem[UR12], idesc[UR13], UPT ;  /* 0x00ff0c2a280075ea */ /* 0x000fe2000ba00008 */
[----:B------:R1:W-:Y:S01]  /*4950*/  UTCHMMA.2CTA gdesc[UR36], gdesc[UR38], tmem[UR8], tmem[UR6], idesc[UR7], UPT ;  /* 0x00ff0626240075ea */ /* 0x0003e2000ba00008 */
[----:B------:R2:W-:Y:S01]  /*4960*/  UTCHMMA.2CTA gdesc[UR32], gdesc[UR34], tmem[UR8], tmem[UR76], idesc[UR77], UPT ;  /* 0x00ff4c22200075ea */ /* 0x0005e2000ba00008 */
[----:B------:R-:W-:Y:S01]  /*4970*/  UMOV UR23, 0x40004040 ;  /* 0x4000404000177882 */ /* 0x000fe20000000000 */
[----:B------:R2:W-:Y:S01]  /*4980*/  UTCHMMA.2CTA gdesc[UR24], gdesc[UR26], tmem[UR8], tmem[UR74], idesc[UR75], UPT ;  /* 0x00ff4a1a180075ea */ /* 0x0005e2000ba00008 */
[----:B------:R-:W-:Y:S01]  /*4990*/  R2UR.FILL UR64, R5 ;  /* 0x00000000054072ca */ /* 0x000fe200004e0000 */
[----:B------:R2:W-:Y:S01]  /*49a0*/  UTCHMMA.2CTA gdesc[UR20], gdesc[UR22], tmem[UR8], tmem[UR72], idesc[UR73], UPT ;  /* 0x00ff4816140075ea */ /* 0x0005e2000ba00008 */
[----:B------:R2:W-:Y:S01]  /*49b0*/  UTCHMMA.2CTA gdesc[UR16], gdesc[UR18], tmem[UR8], tmem[UR70], idesc[UR71], UPT ;  /* 0x00ff4612100075ea */ /* 0x0005e2000ba00008 */
[----:B------:R2:W-:Y:S01]  /*49c0*/  UTCHMMA.2CTA gdesc[UR4], gdesc[UR10], tmem[UR8], tmem[UR68], idesc[UR69], UPT ;  /* 0x00ff440a040075ea */ /* 0x0005e2000ba00008 */
[----:B------:R2:W-:Y:S09]  /*49d0*/  UTCBAR.2CTA.MULTICAST [UR63], URZ, UR65 ;  /* 0x000000ff3f0073e9 */ /* 0x0005f20008200841 */
[----:B------:R-:W-:Y:S01]  /*49e0*/  UISETP.NE.AND UP0, UPT, UR60, UR64, UPT ;  /* 0x000000403c00728c */ /* 0x000fe2000bf05270 */
[----:B-1----:R-:W-:Y:S08]  /*49f0*/  UMOV UR7, UR9 ;  /* 0x0000000900077c82 */ /* 0x002ff00008000000 */
[----:B---3--:R-:W-:Y:S05]  /*4a00*/  BRA.U UP0, `(.L_x_77) ;  /* 0xfffffff900447547 */ /* 0x008fea000b83ffff */
.L_x_74:
[----:B--2---:R-:W-:Y:S01]  /*4a10*/  R2UR UR4, R4 ;  /* 0x00000000040472ca */ /* 0x004fe200000e0000 */
[----:B------:R-:W-:Y:S01]  /*4a20*/  UMOV UR60, UR64 ;  /* 0x00000040003c7c82 */ /* 0x000fe20008000000 */
[----:B------:R-:W-:-:S11]  /*4a30*/  R2UR UR5, R13 ;  /* 0x000000000d0572ca */ /* 0x000fd600000e0000 */
[----:B------:R-:W-:-:S09]  /*4a40*/  UIADD3 UR4, UPT, UPT, UR4, 0xa0, URZ ;  /* 0x000000a004047890 */ /* 0x000fd2000fffe0ff */
[----:B------:R2:W-:Y:S01]  /*4a50*/  UTCBAR.2CTA.MULTICAST [UR4], URZ, UR5 ;  /* 0x000000ff040073e9 */ /* 0x0005e20008200805 */
[----:B------:R-:W-:Y:S02]  /*4a60*/  NOP ;  /* 0x0000000000007918 */ /* 0x000fe40000000000 */
.L_x_72:
[----:B--2---:R-:W-:Y:S02]  /*4a70*/  R2UR UR4, R14 ;  /* 0x000000000e0472ca */ /* 0x004fe400000e0000 */
[----:B------:R-:W-:-:S04]  /*4a80*/  ISETP.NE.AND P0, PT, R10, 0x2, PT ;  /* 0x000000020a00780c */ /* 0x000fc80003f05270 */
[----:B-1----:R-:W-:Y:S02]  /*4a90*/  SEL R3, RZ, 0x1, P0 ;  /* 0x00000001ff037807 */ /* 0x002fe40000000000 */
[----:B------:R-:W-:Y:S02]  /*4aa0*/  SEL R10, R10, RZ, P0 ;  /* 0x000000ff0a0a7207 */ /* 0x000fe40000000000 */
[----:B------:R-:W-:-:S03]  /*4ab0*/  LOP3.LUT R9, R9, R3, RZ, 0x3c, !PT ;  /* 0x0000000309097212 */ /* 0x000fc600078e3cff */
[----:B------:R-:W-:-:S04]  /*4ac0*/  UIADD3 UR4, UPT, UPT, UR4, 0x1, URZ ;  /* 0x0000000104047890 */ /* 0x000fc8000fffe0ff */
[----:B------:R-:W-:-:S04]  /*4ad0*/  UISETP.NE.AND UP0, UPT, UR4, 0x4, UPT ;  /* 0x000000040400788c */ /* 0x000fc8000bf05270 */
[----:B------:R-:W-:Y:S02]  /*4ae0*/  USEL UR5, URZ, 0x1, UP0 ;  /* 0x00000001ff057887 */ /* 0x000fe40008000000 */
[----:B------:R-:W-:-:S04]  /*4af0*/  USEL UR4, UR4, URZ, UP0 ;  /* 0x000000ff04047287 */ /* 0x000fc80008000000 */
[----:B------:R-:W-:Y:S02]  /*4b00*/  LOP3.LUT R11, R11, UR5, RZ, 0x3c, !PT ;  /* 0x000000050b0b7c12 */ /* 0x000fe4000f8e3cff */
[----:B------:R-:W-:Y:S01]  /*4b10*/  IMAD.U32 R14, RZ, RZ, UR4 ;  /* 0x00000004ff0e7e24 */ /* 0x000fe2000f8e00ff */
[----:B------:R-:W-:Y:S06]  /*4b20*/  @P1 BRA `(.L_x_78) ;  /* 0xfffffff4005c1947 */ /* 0x000fec000383ffff */
[----:B------:R-:W1:Y:S01]  /*4b30*/  S2UR UR8, SR_CgaCtaId ;  /* 0x00000000000879c3 */ /* 0x000e620000008800 */
[----:B------:R-:W-:Y:S02]  /*4b40*/  ELECT P0, URZ, PT ;  /* 0x0000000000ff782f */ /* 0x000fe40003800000 */
[----:B------:R-:W-:Y:S01]  /*4b50*/  R2UR UR5, R2 ;  /* 0x00000000020572ca */ /* 0x000fe200000e0000 */
[----:B------:R-:W-:Y:S01]  /*4b60*/  UMOV UR4, 0x40 ;  /* 0x0000004000047882 */ /* 0x000fe20000000000 */
[----:B------:R-:W-:-:S03]  /*4b70*/  IMAD.MOV.U32 R2, RZ, RZ, 0x1 ;  /* 0x00000001ff027424 */ /* 0x000fc600078e00ff */
[----:B------:R-:W-:Y:S08]  /*4b80*/  UVIRTCOUNT.DEALLOC.SMPOOL 0x80 ;  /* 0x000000800000784c */ /* 0x000ff00000000000 */
[----:B------:R-:W-:Y:S02]  /*4b90*/  UISETP.NE.AND UP1, UPT, UR5, URZ, UPT ;  /* 0x000000ff0500728c */ /* 0x000fe4000bf25270 */
[----:B-1----:R-:W-:-:S09]  /*4ba0*/  ULEA UR8, UR8, UR4, 0x18 ;  /* 0x0000000408087291 */ /* 0x002fd2000f8ec0ff */
[----:B------:R1:W-:Y:S01]  /*4bb0*/  @P0 STS.U8 [UR8+0x1c], R2 ;  /* 0x00001c02ff000988 */ /* 0x0003e20008000008 */
[----:B------:R-:W-:Y:S05]  /*4bc0*/  BRA.U UP1, `(.L_x_79) ;  /* 0x0000000101a87547 */ /* 0x000fea000b800000 */
[----:B------:R-:W-:Y:S01]  /*4bd0*/  R2UR UR4, R14 ;  /* 0x000000000e0472ca */ /* 0x000fe200000e0000 */
[----:B------:R-:W-:Y:S01]  /*4be0*/  UIADD3 UR7, UPT, UPT, UR62, 0xc0, URZ ;  /* 0x000000c03e077890 */ /* 0x000fe2000fffe0ff */
[----:B------:R-:W-:-:S11]  /*4bf0*/  SHF.L.U32 R3, R11, 0x1f, RZ ;  /* 0x0000001f0b037819 */ /* 0x000fd600000006ff */
[----:B------:R-:W-:-:S09]  /*4c00*/  ULEA UR4, UR4, UR7, 0x3 ;  /* 0x0000000704047291 */ /* 0x000fd2000f8e18ff */
[----:B------:R-:W2:Y:S02]  /*4c10*/  SYNCS.PHASECHK.TRANS64.TRYWAIT P0, [UR4], R3 ;  /* 0x00000003ff0075a7 */ /* 0x000ea40008001104 */
[----:B--2---:R-:W-:Y:S05]  /*4c20*/  @!P0 BRA `(.L_x_80) ;  /* 0x0000004000708947 */ /* 0x004fea0003800000 */
.L_x_160:
[----:B------:R-:W-:-:S13]  /*4c30*/  R2UR UR4, R14 ;  /* 0x000000000e0472ca */ /* 0x000fda00000e0000 */
        /* <DEDUP_REMOVED lines=9> */
.L_x_162:
        /* <DEDUP_REMOVED lines=9> */
.L_x_164:
[----:B------:R-:W-:-:S04]  /*4d60*/  UIADD3 UR4, UPT, UPT, UR4, 0x1, URZ ;  /* 0x0000000104047890 */ /* 0x000fc8000fffe0ff */
[----:B------:R-:W-:-:S04]  /*4d70*/  UISETP.NE.AND UP0, UPT, UR4, 0x4, UPT ;  /* 0x000000040400788c */ /* 0x000fc8000bf05270 */
[----:B------:R-:W-:Y:S02]  /*4d80*/  USEL UR5, URZ, 0x1, UP0 ;  /* 0x00000001ff057887 */ /* 0x000fe40008000000 */
[----:B------:R-:W-:-:S04]  /*4d90*/  USEL UR4, UR4, URZ, UP0 ;  /* 0x000000ff04047287 */ /* 0x000fc80008000000 */
[----:B------:R-:W-:Y:S01]  /*4da0*/  ULEA UR4, UR4, UR7, 0x3 ;  /* 0x0000000704047291 */ /* 0x000fe2000f8e18ff */
[----:B------:R-:W-:-:S04]  /*4db0*/  LOP3.LUT R3, R3, UR5, RZ, 0x3c, !PT ;  /* 0x0000000503037c12 */ /* 0x000fc8000f8e3cff */
[----:B------:R-:W-:Y:S01]  /*4dc0*/  SHF.L.U32 R3, R3, 0x1f, RZ ;  /* 0x0000001f03037819 */ /* 0x000fe200000006ff */
[----:B-1----:R-:W-:-:S04]  /*4dd0*/  IMAD.U32 R2, RZ, RZ, UR4 ;  /* 0x00000004ff027e24 */ /* 0x002fc8000f8e00ff */
[----:B------:R1:W2:Y:S03]  /*4de0*/  SYNCS.PHASECHK.TRANS64.TRYWAIT P0, [R2+URZ], R3 ;  /* 0x00000003020075a7 */ /* 0x0002a600080011ff */
[----:B--2---:R-:W-:Y:S05]  /*4df0*/  @!P0 NANOSLEEP.SYNCS 0x989680 ;  /* 0x009896800000895d */ /* 0x004fea0003900000 */
[----:B------:R-:W2:Y:S02]  /*4e00*/  @!P0 SYNCS.PHASECHK.TRANS64 P0, [R2+URZ], R3 ;  /* 0x00000003020085a7 */ /* 0x000ea400080010ff */
[----:B--2---:R-:W-:Y:S05]  /*4e10*/  @P0 BRA `(.L_x_83) ;  /* 0x0000000000240947 */ /* 0x004fea0003800000 */
.L_x_84:
[----:B--2---:R2:W3:Y:S02]  /*4e20*/  SYNCS.PHASECHK.TRANS64.TRYWAIT P0, [R2+URZ], R3 ;  /* 0x00000003020075a7 */ /* 0x0044e400080011ff */
[----:B---3--:R-:W-:Y:S05]  /*4e30*/  @!P0 NANOSLEEP.SYNCS 0x989680 ;  /* 0x009896800000895d */ /* 0x008fea0003900000 */
[----:B------:R-:W3:Y:S02]  /*4e40*/  @!P0 SYNCS.PHASECHK.TRANS64 P0, [R2+URZ], R3 ;  /* 0x00000003020085a7 */ /* 0x000ee400080010ff */
[----:B---3--:R-:W-:Y:S05]  /*4e50*/  @!P0 BRA `(.L_x_84) ;  /* 0xfffffffc00f08947 */ /* 0x008fea000383ffff */
[----:B------:R-:W-:Y:S05]  /*4e60*/  BRA `(.L_x_83) ;  /* 0x0000000000107947 */ /* 0x000fea0003800000 */
.L_x_79:
[----:B------:R-:W-:Y:S01]  /*4e70*/  R2UR UR5, R0 ;  /* 0x00000000000572ca */ /* 0x000fe200000e0000 */
[----:B------:R-:W-:-:S12]  /*4e80*/  UIADD3 UR4, UPT, UPT, UR62, 0x100, URZ ;  /* 0x000001003e047890 */ /* 0x000fd8000fffe0ff */
[----:B------:R-:W-:-:S09]  /*4e90*/  UPRMT UR4, UR5, 0x654, UR4 ;  /* 0x0000065405047896 */ /* 0x000fd20008000004 */
[----:B------:R-:W-:Y:S03]  /*4ea0*/  SYNCS.ARRIVE.TRANS64.RED.A1T0 RZ, [UR4], RZ ;  /* 0x000000ffffff79a7 */ /* 0x000fe60008100404 */
.L_x_83:
[----:B-12---:R-:W-:Y:S01]  /*4eb0*/  SHF.L.U32 R3, RZ, 0x1f, RZ ;  /* 0x0000001fff037819 */ /* 0x006fe200000006ff */
[----:B------:R-:W-:Y:S01]  /*4ec0*/  UIADD3 UR4, UPT, UPT, UR62, 0x100, URZ ;  /* 0x000001003e047890 */ /* 0x000fe2000fffe0ff */
[----:B------:R-:W-:Y:S02]  /*4ed0*/  PLOP3.LUT P0, PT, PT, PT, UP1, 0x80, 0x8 ;  /* 0x000000000008781c */ /* 0x000fe40003f0f018 */
[----:B------:R-:W1:Y:S02]  /*4ee0*/  SYNCS.PHASECHK.TRANS64.TRYWAIT P1, [UR62+0x100], R3 ;  /* 0x00010003ff0075a7 */ /* 0x000e64000802113e */
[----:B-1----:R-:W-:Y:S09]  /*4ef0*/  @!P1 BRA `(.L_x_85) ;  /* 0x0000004000049947 */ /* 0x002ff20003800000 */
.L_x_166:
[----:B------:R-:W-:Y:S02]  /*4f00*/  R2UR UR6, R0 ;  /* 0x00000000000672ca */ /* 0x000fe400000e0000 */
[----:B------:R-:W-:-:S11]  /*4f10*/  R2UR UR5, R16 ;  /* 0x00000000100572ca */ /* 0x000fd600000e0000 */
[----:B------:R-:W-:-:S03]  /*4f20*/  @!UP1 UPRMT UR4, UR6, 0x654, UR4 ;  /* 0x0000065406049896 */ /* 0x000fc60008000004 */
[----:B------:R-:W-:-:S06]  /*4f30*/  UMOV UR6, 0x1 ;  /* 0x0000000100067882 */ /* 0x000fcc0000000000 */
[----:B------:R-:W-:Y:S01]  /*4f40*/  @!P0 SYNCS.ARRIVE.TRANS64.RED.A1T0 RZ, [UR4], RZ ;  /* 0x000000ffffff89a7 */ /* 0x000fe20008100404 */
[----:B------:R-:W-:Y:S01]  /*4f50*/  NOP ;  /* 0x0000000000007918 */ /* 0x000fe20000000000 */
[----:B------:R-:W2:Y:S01]  /*4f60*/  LDS R0, [UR8+0x14] ;  /* 0x00001408ff007984 */ /* 0x000ea20008000800 */
[----:B------:R-:W-:-:S03]  /*4f70*/  ULOP3.LUT UR4, UR5, 0xffff, URZ, 0xc0, !UPT ;  /* 0x0000ffff05047892 */ /* 0x000fc6000f8ec0ff */
[----:B------:R-:W-:Y:S01]  /*4f80*/  UMOV UR5, 0xffff ;  /* 0x0000ffff00057882 */ /* 0x000fe20000000000 */
[----:B------:R-:W-:-:S04]  /*4f90*/  USHF.R.U32.HI UR4, URZ, 0x5, UR4 ;  /* 0x00000005ff047899 */ /* 0x000fc80008011604 */
[----:B------:R-:W-:Y:S02]  /*4fa0*/  USHF.L.U32 UR5, UR5, UR4, URZ ;  /* 0x0000000405057299 */ /* 0x000fe400080006ff */
[----:B------:R-:W-:-:S04]  /*4fb0*/  USHF.L.U32 UR4, UR6, UR4, URZ ;  /* 0x0000000406047299 */ /* 0x000fc800080006ff */
[----:B--2---:R-:W-:-:S04]  /*4fc0*/  LOP3.LUT R0, R0, UR5, RZ, 0xc0, !PT ;  /* 0x0000000500007c12 */ /* 0x004fc8000f8ec0ff */
[----:B------:R-:W-:-:S13]  /*4fd0*/  ISETP.NE.AND P0, PT, R0, UR5, PT ;  /* 0x0000000500007c0c */ /* 0x000fda000bf05270 */
[----:B------:R-:W-:Y:S05]  /*4fe0*/  @P0 BRA `(.L_x_86) ;  /* 0x0000000000580947 */ /* 0x000fea0003800000 */
[----:B------:R-:W2:Y:S02]  /*4ff0*/  LDS R0, [UR8+0x18] ;  /* 0x00001808ff007984 */ /* 0x000ea40008000800 */
[----:B--2---:R-:W-:-:S04]  /*5000*/  LOP3.LUT R0, R0, UR4, RZ, 0xc0, !PT ;  /* 0x0000000400007c12 */ /* 0x004fc8000f8ec0ff */
[----:B------:R-:W-:-:S13]  /*5010*/  ISETP.NE.AND P0, PT, R0, UR4, PT ;  /* 0x0000000400007c0c */ /* 0x000fda000bf05270 */
[----:B------:R-:W-:Y:S05]  /*5020*/  @P0 BRA `(.L_x_87) ;  /* 0x00000000003c0947 */ /* 0x000fea0003800000 */
[----:B-1----:R-:W1:Y:S01]  /*5030*/  S2R R2, SR_LANEID ;  /* 0x0000000000027919 */ /* 0x002e620000000000 */
[----:B------:R-:W-:-:S06]  /*5040*/  ULOP3.LUT UR5, URZ, UR5, URZ, 0x33, !UPT ;  /* 0x00000005ff057292 */ /* 0x000fcc000f8e33ff */
[----:B------:R-:W-:-:S04]  /*5050*/  IMAD.U32 R0, RZ, RZ, UR5 ;  /* 0x00000005ff007e24 */ /* 0x000fc8000f8e00ff */
[----:B------:R2:W3:Y:S02]  /*5060*/  REDUX UR7, R0 ;  /* 0x00000000000773c4 */ /* 0x0004e40000000000 */
[----:B------:R4:W-:Y:S01]  /*5070*/  UTCATOMSWS.AND URZ, UR5 ;  /* 0x0000000500ff79e3 */ /* 0x0009e20008000000 */
[----:B--2---:R-:W-:Y:S01]  /*5080*/  LOP3.LUT R0, RZ, UR4, RZ, 0x33, !PT ;  /* 0x00000004ff007c12 */ /* 0x004fe2000f8e33ff */
[----:B------:R-:W-:Y:S02]  /*5090*/  VOTEU.ANY UR4, UPT, PT ;  /* 0x0000000000047886 */ /* 0x000fe400038e0100 */
[----:B------:R-:W-:Y:S02]  /*50a0*/  UFLO.U32 UR4, UR4 ;  /* 0x00000004000472bd */ /* 0x000fe400080e0000 */
[----:B------:R-:W2:Y:S04]  /*50b0*/  REDUX UR6, R0 ;  /* 0x00000000000673c4 */ /* 0x000ea80000000000 */
[----:B-1----:R-:W-:-:S02]  /*50c0*/  ISETP.EQ.U32.AND P0, PT, R2, UR4, PT ;  /* 0x0000000402007c0c */ /* 0x002fc4000bf02070 */
[----:B---3--:R-:W-:-:S11]  /*50d0*/  MOV R2, UR7 ;  /* 0x0000000700027c02 */ /* 0x008fd60008000f00 */
[----:B------:R4:W-:Y:S01]  /*50e0*/  @P0 ATOMS.AND RZ, [UR8+0x14], R2 ;  /* 0x00001402ffff098c */ /* 0x0009e2000a800008 */
[----:B--2---:R-:W-:-:S05]  /*50f0*/  IMAD.U32 R0, RZ, RZ, UR6 ;  /* 0x00000006ff007e24 */ /* 0x004fca000f8e00ff */
[----:B------:R4:W-:Y:S01]  /*5100*/  @P0 ATOMS.AND RZ, [UR8+0x18], R0 ;  /* 0x00001800ffff098c */ /* 0x0009e2000a800008 */
[----:B------:R-:W-:Y:S05]  /*5110*/  BRA `(.L_x_88) ;  /* 0x0000000000147947 */ /* 0x000fea0003800000 */
.L_x_87:
[----:B-1----:R-:W-:Y:S02]  /*5120*/  MOV R2, 0x5140 ;  /* 0x0000514000027802 */ /* 0x002fe40000000f00 */
[----:B-----5:R-:W-:Y:S05]  /*5130*/  CALL.REL.NOINC `($__internal_0_$__cuda_sm10x_tcgen05_guardrail_trap_col_being_dealloced_not_returned_by_alloc) ;  /* 0x0000004000687944 */ /* 0x020fea0003c00000 */
[----:B------:R-:W-:Y:S05]  /*5140*/  BRA `(.L_x_88) ;  /* 0x0000000000087947 */ /* 0x000fea0003800000 */
.L_x_86:
[----:B-1----:R-:W-:Y:S02]  /*5150*/  MOV R2, 0x5170 ;  /* 0x0000517000027802 */ /* 0x002fe40000000f00 */
[----:B-----5:R-:W-:Y:S05]  /*5160*/  CALL.REL.NOINC `($__internal_2_$__cuda_sm10x_tcgen05_guardrail_trap_unallocated_columns_being_dealloced) ;  /* 0x0000004000747944 */ /* 0x020fea0003c00000 */
.L_x_88:
[----:B------:R-:W-:Y:S01]  /*5170*/  NOP ;  /* 0x0000000000007918 */ /* 0x000fe20000000000 */
[----:B----4-:R-:W-:Y:S05]  /*5180*/  EXIT ;  /* 0x000000000000794d */ /* 0x010fea0003800000 */
.L_x_59:
[----:B------:R-:W-:-:S09]  /*5190*/  UISETP.NE.OR UP0, UPT, UR24, 0x3, !UP5 ;  /* 0x000000031800788c */ /* 0x000fd2000ef05670 */
[----:B------:R-:W-:Y:S05]  /*51a0*/  BRA.U UP0, `(.L_x_89) ;  /* 0x0000001100387547 */ /* 0x000fea000b800000 */
[----:B------:R-:W2:Y:S01]  /*51b0*/  LDCU UR36, c[0x0][0x370] ;  /* 0x00006e00ff2477ac */ /* 0x000ea20008000800 */
[----:B------:R-:W-:Y:S01]  /*51c0*/  R2UR UR6, R59 ;  /* 0x000000003b0672ca */ /* 0x000fe200000e0000 */
[----:B------:R-:W3:Y:S01]  /*51d0*/  LDC.64 R16, c[0x0][0x348] ;  /* 0x0000d200ff107b82 */ /* 0x000ee20000000a00 */
[----:B------:R-:W-:Y:S01]  /*51e0*/  HFMA2 R13, -RZ, RZ, 0, 0 ;  /* 0x00000000ff0d7431 */ /* 0x000fe200000001ff */
[----:B------:R-:W2:Y:S01]  /*51f0*/  LDCU.128 UR32, c[0x0][0xb10] ;  /* 0x00016200ff2077ac */ /* 0x000ea20008000c00 */
[----:B------:R-:W-:Y:S01]  /*5200*/  IMAD.MOV.U32 R15, RZ, RZ, 0x1 ;  /* 0x00000001ff0f7424 */ /* 0x000fe200078e00ff */
[----:B------:R-:W-:Y:S01]  /*5210*/  MOV R7, 0x2000 ;  /* 0x0000200000077802 */ /* 0x000fe20000000f00 */
[----:B------:R-:W-:Y:S01]  /*5220*/  IMAD.MOV.U32 R14, RZ, RZ, RZ ;  /* 0x000000ffff0e7224 */ /* 0x000fe200078e00ff */
[----:B------:R-:W4:Y:S02]  /*5230*/  LDCU UR31, c[0x0][0x374] ;  /* 0x00006e80ff1f77ac */ /* 0x000f240008000800 */
[----:B------:R-:W1:Y:S01]  /*5240*/  LDC.64 R2, c[0x0][0x888] ;  /* 0x00022200ff027b82 */ /* 0x000e620000000a00 */
[----:B------:R-:W4:Y:S01]  /*5250*/  LDCU UR15, c[0x0][0xb0c] ;  /* 0x00016180ff0f77ac */ /* 0x000f220008000800 */
[----:B------:R-:W4:Y:S06]  /*5260*/  LDCU UR40, c[0x0][0xb20] ;  /* 0x00016400ff2877ac */ /* 0x000f2c0008000800 */
[----:B------:R-:W1:Y:S01]  /*5270*/  LDC.64 R4, c[0x0][0x890] ;  /* 0x00022400ff047b82 */ /* 0x000e620000000a00 */
[----:B------:R-:W3:Y:S01]  /*5280*/  LDCU UR4, c[0x0][0xb30] ;  /* 0x00016600ff0477ac */ /* 0x000ee20008000800 */
[----:B------:R-:W-:Y:S01]  /*5290*/  UMOV UR29, 0x400 ;  /* 0x00000400001d7882 */ /* 0x000fe20000000000 */
[----:B------:R-:W-:-:S02]  /*52a0*/  UPLOP3.LUT UP3, UPT, UPT, UPT, UPT, 0x40, 0x4 ;  /* 0x000000000004789c */ /* 0x000fc40003f6e870 */
[----:B------:R-:W-:Y:S02]  /*52b0*/  ULEA UR29, UR6, UR29, 0x18 ;  /* 0x0000001d061d7291 */ /* 0x000fe4000f8ec0ff */
[----:B--2---:R-:W-:Y:S02]  /*52c0*/  UIMAD.WIDE.U32 UR6, UR36, UR32, URZ ;  /* 0x00000020240672a5 */ /* 0x004fe4000f8e00ff */
[----:B----4-:R-:W-:Y:S02]  /*52d0*/  UIMAD.WIDE.U32 UR8, UR31, UR35, URZ ;  /* 0x000000231f0872a5 */ /* 0x010fe4000f8e00ff */
[----:B------:R-:W-:Y:S02]  /*52e0*/  UISETP.GE.AND UP0, UPT, UR39, 0x1, UPT ;  /* 0x000000012700788c */ /* 0x000fe4000bf06270 */
[----:B------:R-:W-:Y:S01]  /*52f0*/  UISETP.NE.AND UP4, UPT, UR39, 0x1, UPT ;  /* 0x000000012700788c */ /* 0x000fe2000bf85270 */
[----:B------:R-:W-:Y:S02]  /*5300*/  UMOV UR6, UR7 ;  /* 0x0000000700067c82 */ /* 0x000fe40008000000 */
[----:B------:R-:W-:Y:S01]  /*5310*/  UMOV UR37, UR9 ;  /* 0x0000000900257c82 */ /* 0x000fe20008000000 */
[----:B------:R-:W2:Y:S01]  /*5320*/  LDCU.64 UR22, c[0x0][0xb28] ;  /* 0x00016500ff1677ac */ /* 0x000ea20008000a00 */
[----:B------:R-:W-:-:S02]  /*5330*/  UISETP.NE.AND UP6, UPT, UR15, 0x1, UPT ;  /* 0x000000010f00788c */ /* 0x000fc4000bfc5270 */
[----:B------:R-:W-:Y:S02]  /*5340*/  UISETP.NE.AND UP5, UPT, UR34, 0x1, UPT ;  /* 0x000000012200788c */ /* 0x000fe4000bfa5270 */
[----:B------:R-:W-:Y:S02]  /*5350*/  USHF.R.U32.HI UR38, URZ, UR33, UR6 ;  /* 0x00000021ff267299 */ /* 0x000fe40008011606 */
[----:B------:R-:W-:Y:S02]  /*5360*/  USHF.R.U32.HI UR37, URZ, UR40, UR37 ;  /* 0x00000028ff257299 */ /* 0x000fe40008011625 */
[----:B---3--:R-:W-:Y:S01]  /*5370*/  UISETP.NE.AND UP2, UPT, UR4, 0x1, UPT ;  /* 0x000000010400788c */ /* 0x008fe2000bf45270 */
[----:B------:R-:W-:-:S10]  /*5380*/  UMOV UR12, URZ ;  /* 0x000000ff000c7c82 */ /* 0x000fd40008000000 */
.L_x_98:
[C---:B------:R-:W-:Y:S02]  /*5390*/  LEA R12, R14.reuse, UR29, 0x3 ;  /* 0x0000001d0e0c7c11 */ /* 0x040fe4000f8e18ff */
[----:B------:R-:W-:Y:S02]  /*53a0*/  SHF.L.U32 R0, R13, 0x1f, RZ ;  /* 0x0000001f0d007819 */ /* 0x000fe400000006ff */
[----:B------:R-:W-:Y:S02]  /*53b0*/  LEA R8, R14, UR29, 0x4 ;  /* 0x0000001d0e087c11 */ /* 0x000fe4000f8e20ff */
[----:B------:R-:W3:Y:S02]  /*53c0*/  SYNCS.PHASECHK.TRANS64.TRYWAIT P0, [R12+URZ+0x80], R0 ;  /* 0x000080000c0075a7 */ /* 0x000ee400080011ff */
[----:B---34-:R-:W-:Y:S05]  /*53d0*/  @!P0 BRA `(.L_x_90) ;  /* 0x0000003800e48947 */ /* 0x018fea0003800000 */
.L_x_167:
        /* <DEDUP_REMOVED lines=8> */
[----:B----4-:R-:W-:Y:S11]  /*5460*/  LOP3.LUT P0, RZ, R10, 0x1, RZ, 0xc0, !PT ;  /* 0x000000010aff7812 */ /* 0x010ff6000780c0ff */
[----:B------:R-:W-:Y:S02]  /*5470*/  @!UPT UIADD3 URZ, UPT, UPT, URZ, URZ, URZ ;  /* 0x000000fffffff290 */ /* 0x000fe4000fffe0ff */
[----:B-1----:R-:W-:Y:S01]  /*5480*/  VOTEU.ANY UP1, P0 ;  /* 0x0000000000ff7886 */ /* 0x002fe20000020100 */
[----:B------:R-:W-:Y:S11]  /*5490*/  PLOP3.LUT P0, PT, PT, PT, UP1, 0x80, 0x8 ;  /* 0x000000000008781c */ /* 0x000ff60003f0f018 */
[----:B------:R-:W-:Y:S02]  /*54a0*/  @!UPT UIADD3 URZ, UPT, UPT, URZ, URZ, URZ ;  /* 0x000000fffffff290 */ /* 0x000fe4000fffe0ff */
[----:B---3--:R-:W-:Y:S02]  /*54b0*/  @P0 SHF.R.U32.HI R0, RZ, 0x10, R9 ;  /* 0x00000010ff000819 */ /* 0x008fe40000011609 */
[----:B------:R-:W-:Y:S02]  /*54c0*/  @P0 MOV R6, R8 ;  /* 0x0000000800060202 */ /* 0x000fe40000000f00 */
[----:B------:R-:W-:Y:S01]  /*54d0*/  @P0 R2UR UR4, R0 ;  /* 0x00000000000402ca */ /* 0x000fe200000e0000 */
[----:B------:R-:W-:Y:S01]  /*54e0*/  VIADD R0, R12, 0x90 ;  /* 0x000000900c007836 */ /* 0x000fe20000000000 */
[----:B------:R-:W-:Y:S02]  /*54f0*/  @P0 LOP3.LUT R8, R9, 0xffff, RZ, 0xc0, !PT ;  /* 0x0000ffff09080812 */ /* 0x000fe400078ec0ff */
[----:B------:R-:W-:Y:S02]  /*5500*/  @P0 R2UR UR6, R6 ;  /* 0x00000000060602ca */ /* 0x000fe400000e0000 */
[----:B------:R-:W-:Y:S02]  /*5510*/  PRMT R0, RZ, 0x654, R0 ;  /* 0x00000654ff007816 */ /* 0x000fe40000000000 */
[----:B------:R-:W-:Y:S02]  /*5520*/  @P0 R2UR UR5, R8 ;  /* 0x00000000080502ca */ /* 0x000fe400000e0000 */
[----:B------:R1:W-:Y:S03]  /*5530*/  SYNCS.ARRIVE.TRANS64.RED.A1T0 RZ, [R0+URZ], RZ ;  /* 0x000000ff00ff79a7 */ /* 0x0003e600081004ff */
[----:B------:R-:W-:Y:S04]  /*5540*/  @UP1 UMOV UR30, UR4 ;  /* 0x00000004001e1c82 */ /* 0x000fe80008000000 */
[----:B------:R-:W-:Y:S04]  /*5550*/  @UP1 UMOV UR14, UR6 ;  /* 0x00000006000e1c82 */ /* 0x000fe80008000000 */
[----:B------:R-:W-:Y:S01]  /*5560*/  @UP1 UMOV UR13, UR5 ;  /* 0x00000005000d1c82 */ /* 0x000fe20008000000 */
[----:B------:R-:W-:Y:S05]  /*5570*/  BRA.U !UP0, `(.L_x_91) ;  /* 0x0000000108a47547 */ /* 0x000fea000b800000 */
[----:B------:R-:W-:Y:S02]  /*5580*/  UIMAD.WIDE.U32 UR8, UR13, UR35, URZ ;  /* 0x000000230d0872a5 */ /* 0x000fe4000f8e00ff */
[----:B------:R-:W-:Y:S02]  /*5590*/  UIMAD.WIDE.U32 UR10, UR14, UR32, URZ ;  /* 0x000000200e0a72a5 */ /* 0x000fe4000f8e00ff */
[----:B------:R-:W-:Y:S02]  /*55a0*/  USEL UR4, UR31, UR37, !UP5 ;  /* 0x000000251f047287 */ /* 0x000fe4000e800000 */
[----:B------:R-:W-:Y:S02]  /*55b0*/  USEL UR7, UR36, UR38, !UP6 ;  /* 0x0000002624077287 */ /* 0x000fe4000f000000 */
[----:B--2---:R-:W-:Y:S02]  /*55c0*/  UIMAD.WIDE.U32 UR16, UR4, UR22, URZ ;  /* 0x00000016041072a5 */ /* 0x004fe4000f8e00ff */
[----:B------:R-:W-:Y:S01]  /*55d0*/  UIMAD.WIDE.U32 UR18, UR7, UR22, URZ ;  /* 0x00000016071272a5 */ /* 0x000fe2000f8e00ff */
[----:B------:R-:W-:Y:S02]  /*55e0*/  UMOV UR5, UR9 ;  /* 0x0000000900057c82 */ /* 0x000fe40008000000 */
[----:B------:R-:W-:Y:S03]  /*55f0*/  USHF.R.U32.HI UR6, URZ, UR40, UR5 ;  /* 0x00000028ff067299 */ /* 0x000fe60008011605 */
[----:B------:R-:W-:Y:S01]  /*5600*/  UMOV UR5, UR11 ;  /* 0x0000000b00057c82 */ /* 0x000fe20008000000 */
[----:B------:R-:W-:Y:S02]  /*5610*/  USEL UR6, UR13, UR6, !UP5 ;  /* 0x000000060d067287 */ /* 0x000fe4000e800000 */
[----:B------:R-:W-:Y:S02]  /*5620*/  USHF.R.U32.HI UR8, URZ, UR33, UR5 ;  /* 0x00000021ff087299 */ /* 0x000fe40008011605 */
[----:B------:R-:W-:Y:S01]  /*5630*/  UIMAD.WIDE.U32 UR10, UR6, UR22, URZ ;  /* 0x00000016060a72a5 */ /* 0x000fe2000f8e00ff */
[----:B------:R-:W-:Y:S02]  /*5640*/  UMOV UR5, UR17 ;  /* 0x0000001100057c82 */ /* 0x000fe40008000000 */
[----:B------:R-:W-:Y:S03]  /*5650*/  @UP4 USHF.R.U32.HI UR4, URZ, UR23, UR5 ;  /* 0x00000017ff044299 */ /* 0x000fe60008011605 */
[----:B------:R-:W-:Y:S01]  /*5660*/  UMOV UR5, UR19 ;  /* 0x0000001300057c82 */ /* 0x000fe20008000000 */
[----:B------:R-:W-:Y:S02]  /*5670*/  UIMAD UR4, UR39, UR4, URZ ;  /* 0x00000004270472a4 */ /* 0x000fe4000f8e02ff */
[----:B------:R-:W-:Y:S02]  /*5680*/  @UP4 USHF.R.U32.HI UR7, URZ, UR23, UR5 ;  /* 0x00000017ff074299 */ /* 0x000fe40008011605 */
[----:B------:R-:W-:Y:S02]  /*5690*/  USEL UR5, UR14, UR8, !UP6 ;  /* 0x000000080e057287 */ /* 0x000fe4000f000000 */
[----:B------:R-:W-:Y:S02]  /*56a0*/  UIMAD UR8, UR39, UR7, URZ ;  /* 0x00000007270872a4 */ /* 0x000fe4000f8e02ff */
[----:B------:R-:W-:Y:S03]  /*56b0*/  UISETP.GE.AND UP0, UPT, UR6, UR4, UPT ;  /* 0x000000040600728c */ /* 0x000fe6000bf06270 */
[----:B------:R-:W-:Y:S01]  /*56c0*/  UMOV UR4, UR11 ;  /* 0x0000000b00047c82 */ /* 0x000fe20008000000 */
[----:B------:R-:W-:Y:S02]  /*56d0*/  UISETP.GE.OR UP0, UPT, UR5, UR8, UP0 ;  /* 0x000000080500728c */ /* 0x000fe40008706670 */
[----:B------:R-:W-:Y:S02]  /*56e0*/  USHF.R.U32.HI UR4, URZ, UR23, UR4 ;  /* 0x00000017ff047299 */ /* 0x000fe40008011604 */
[----:B------:R-:W-:Y:S02]  /*56f0*/  UIMAD.WIDE.U32 UR8, UR5, UR22, URZ ;  /* 0x00000016050872a5 */ /* 0x000fe4000f8e00ff */
[----:B------:R-:W-:Y:S04]  /*5700*/  USEL UR10, UR6, UR4, !UP4 ;  /* 0x00000004060a7287 */ /* 0x000fe8000e000000 */
[----:B------:R-:W-:Y:S01]  /*5710*/  UIADD3 UR11, UPT, UPT, -UR10, URZ, URZ ;  /* 0x000000ff0a0b7290 */ /* 0x000fe2000fffe1ff */
[----:B------:R-:W-:Y:S02]  /*5720*/  @!UP0 UMOV UR4, UR9 ;  /* 0x0000000900048c82 */ /* 0x000fe40008000000 */
[----:B------:R-:W-:Y:S02]  /*5730*/  @!UP0 USHF.R.U32.HI UR4, URZ, UR23, UR4 ;  /* 0x00000017ff048299 */ /* 0x000fe40008011604 */
[----:B------:R-:W-:Y:S02]  /*5740*/  UIMAD UR8, UR39, UR11, UR6 ;  /* 0x0000000b270872a4 */ /* 0x000fe4000f8e0206 */
[----:B------:R-:W-:Y:S04]  /*5750*/  @!UP0 USEL UR4, UR5, UR4, !UP4 ;  /* 0x0000000405048287 */ /* 0x000fe8000e000000 */
[----:B------:R-:W-:Y:S02]  /*5760*/  @!UP0 UIMAD UR7, UR7, UR8, UR4 ;  /* 0x00000008070782a4 */ /* 0x000fe4000f8e0204 */
[----:B------:R-:W-:Y:S02]  /*5770*/  @!UP0 UIADD3 UR9, UPT, UPT, UR10, -UR4, URZ ;  /* 0x800000040a098290 */ /* 0x000fe4000fffe0ff */
[----:B------:R-:W-:Y:S02]  /*5780*/  UIADD3 UR8, UPT, UPT, -UR6, URZ, URZ ;  /* 0x000000ff06087290 */ /* 0x000fe4000fffe1ff */
[----:B------:R-:W-:Y:S02]  /*5790*/  UIADD3 UR4, UPT, UPT, -UR5, URZ, URZ ;  /* 0x000000ff05047290 */ /* 0x000fe4000fffe1ff */
[----:B------:R-:W-:Y:S03]  /*57a0*/  @!UP0 UIMAD UR6, UR9, UR39, UR5 ;  /* 0x00000027090682a4 */ /* 0x000fe6000f8e0205 */
[----:B------:R-:W-:Y:S01]  /*57b0*/  @!UP0 UMOV UR5, UR7 ;  /* 0x0000000700058c82 */ /* 0x000fe20008000000 */
[----:B------:R-:W-:Y:S02]  /*57c0*/  UIMAD UR7, UR15, UR4, UR14 ;  /* 0x000000040f0772a4 */ /* 0x000fe4000f8e020e */
[----:B------:R-:W-:Y:S02]  /*57d0*/  UIMAD UR4, UR34, UR8, UR13 ;  /* 0x00000008220472a4 */ /* 0x000fe4000f8e020d */
[----:B------:R-:W-:Y:S02]  /*57e0*/  UIMAD UR14, UR5, UR15, UR7 ;  /* 0x0000000f050e72a4 */ /* 0x000fe4000f8e0207 */
[----:B------:R-:W-:Y:S11]  /*57f0*/  UIMAD UR13, UR6, UR34, UR4 ;  /* 0x00000022060d72a4 */ /* 0x000ff6000f8e0204 */
[----:B------:R-:W-:Y:S01]  /*5800*/  @!UPT UIADD3 URZ, UPT, UPT, URZ, URZ, URZ ;  /* 0x000000fffffff290 */ /* 0x000fe2000fffe0ff */
.L_x_91:
[----:B------:R-:W3:Y:S01]  /*5810*/  @!UP2 LDCU.128 UR8, c[0x0][0xb10] ;  /* 0x00016200ff08a7ac */ /* 0x000ee20008000c00 */
[C---:B------:R-:W-:Y:S02]  /*5820*/  ISETP.NE.U32.AND P1, PT, R4.reuse, RZ, PT ;  /* 0x000000ff0400720c */ /* 0x040fe40003f25070 */
[----:B------:R-:W-:Y:S02]  /*5830*/  ISETP.NE.U32.AND P0, PT, R4, RZ, PT ;  /* 0x000000ff0400720c */ /* 0x000fe40003f05070 */
[C---:B------:R-:W-:Y:S02]  /*5840*/  ISETP.NE.AND.EX P1, PT, R5.reuse, RZ, PT, P1 ;  /* 0x000000ff0500720c */ /* 0x040fe40003f25310 */
[----:B------:R-:W-:Y:S01]  /*5850*/  ISETP.NE.AND.EX P0, PT, R5, RZ, PT, P0 ;  /* 0x000000ff0500720c */ /* 0x000fe20003f05300 */
[----:B------:R-:W4:Y:S01]  /*5860*/  @!UP2 LDCU UR5, c[0x0][0xb0c] ;  /* 0x00016180ff05a7ac */ /* 0x000f220008000800 */
[----:B------:R-:W-:Y:S02]  /*5870*/  USHF.L.U32 UR26, UR21, 0x6, URZ ;  /* 0x00000006151a7899 */ /* 0x000fe400080006ff */
[----:B------:R-:W-:Y:S02]  /*5880*/  USHF.L.U32 UR27, UR20, 0x6, URZ ;  /* 0x00000006141b7899 */ /* 0x000fe400080006ff */
[----:B---3--:R-:W-:Y:S07]  /*5890*/  UIMAD.WIDE.U32 UR6, UR14, UR8, URZ ;  /* 0x000000080e0672a5 */ /* 0x008fee000f8e00ff */
[----:B------:R-:W-:Y:S01]  /*58a0*/  @!UP2 UMOV UR4, UR7 ;  /* 0x000000070004ac82 */ /* 0x000fe20008000000 */
[----:B----4-:R-:W-:Y:S02]  /*58b0*/  @!UP2 UISETP.NE.AND UP0, UPT, UR5, 0x1, UPT ;  /* 0x000000010500a88c */ /* 0x010fe4000bf05270 */
[----:B------:R-:W-:Y:S02]  /*58c0*/  @!UP2 USHF.R.U32.HI UR4, URZ, UR9, UR4 ;  /* 0x00000009ff04a299 */ /* 0x000fe40008011604 */
[----:B------:R-:W-:Y:S02]  /*58d0*/  UIMAD.WIDE.U32 UR6, UR13, UR11, URZ ;  /* 0x0000000b0d0672a5 */ /* 0x000fe4000f8e00ff */
[----:B------:R-:W-:Y:S02]  /*58e0*/  @!UP2 USEL UR8, UR14, UR4, !UP0 ;  /* 0x000000040e08a287 */ /* 0x000fe4000c000000 */
[----:B------:R-:W-:Y:S03]  /*58f0*/  @!UP2 UISETP.NE.AND UP0, UPT, UR10, 0x1, UPT ;  /* 0x000000010a00a88c */ /* 0x000fe6000bf05270 */
[----:B------:R-:W-:Y:S02]  /*5900*/  @!UP2 UMOV UR6, UR7 ;  /* 0x000000070006ac82 */ /* 0x000fe40008000000 */
[----:B------:R-:W3:Y:S02]  /*5910*/  @!UP2 LDCU UR4, c[0x0][0xb20] ;  /* 0x00016400ff04a7ac */ /* 0x000ee40008000800 */
[----:B---3--:R-:W-:Y:S04]  /*5920*/  @!UP2 USHF.R.U32.HI UR6, URZ, UR4, UR6 ;  /* 0x00000004ff06a299 */ /* 0x008fe80008011606 */
[----:B------:R-:W-:Y:S04]  /*5930*/  @!UP2 USEL UR6, UR13, UR6, !UP0 ;  /* 0x000000060d06a287 */ /* 0x000fe8000c000000 */
[----:B------:R-:W-:Y:S02]  /*5940*/  @!UP2 UIADD3 UR4, UPT, UPT, -UR8, UR6, URZ ;  /* 0x000000060804a290 */ /* 0x000fe4000fffe1ff */
[----:B------:R-:W-:Y:S02]  /*5950*/  @!UP2 UIADD3 UR6, UPT, UPT, UR8, -UR6, URZ ;  /* 0x800000060806a290 */ /* 0x000fe4000fffe0ff */
[----:B------:R-:W-:Y:S02]  /*5960*/  @!UP2 UIMAD UR14, UR4, UR5, UR14 ;  /* 0x00000005040ea2a4 */ /* 0x000fe4000f8e020e */
[----:B------:R-:W-:Y:S01]  /*5970*/  @!UP2 UIMAD UR13, UR6, UR10, UR13 ;  /* 0x0000000a060da2a4 */ /* 0x000fe2000f8e020d */
[----:B------:R-:W-:Y:S11]  /*5980*/  BRA.U UP3, `(.L_x_92) ;  /* 0x0000000103107547 */ /* 0x000ff6000b800000 */
[----:B------:R-:W-:Y:S04]  /*5990*/  MOV R6, UR53 ;  /* 0x0000003500067c02 */ /* 0x000fe80008000f00 */
[----:B------:R-:W-:Y:S04]  /*59a0*/  SHF.L.U32 R6, R6, 0x1f, RZ ;  /* 0x0000001f06067819 */ /* 0x000fe800000006ff */
[----:B------:R-:W3:Y:S02]  /*59b0*/  SYNCS.PHASECHK.TRANS64.TRYWAIT P2, [UR29+0x78], R6 ;  /* 0x00007806ff0075a7 */ /* 0x000ee4000804111d */
[----:B---3--:R-:W-:Y:S05]  /*59c0*/  @!P2 BRA `(.L_x_93) ;  /* 0x00000034007ca947 */ /* 0x008fea0003800000 */
.L_x_92:
[----:B------:R-:W-:Y:S05]  /*59d0*/  @!P1 BRA `(.L_x_94) ;  /* 0x0000000000309947 */ /* 0x000fea0003800000 */
[----:B------:R-:W-:Y:S01]  /*59e0*/  ISETP.NE.U32.AND P1, PT, R2, RZ, PT ;  /* 0x000000ff0200720c */ /* 0x000fe20003f25070 */
[----:B------:R-:W3:Y:S01]  /*59f0*/  LDCU.64 UR4, c[0x0][0x358] ;  /* 0x00006b00ff0477ac */ /* 0x000ee20008000a00 */
[----:B------:R-:W-:Y:S02]  /*5a00*/  IMAD.MOV.U32 R27, RZ, RZ, 0x1 ;  /* 0x00000001ff1b7424 */ /* 0x000fe400078e00ff */
[----:B------:R-:W-:Y:S11]  /*5a10*/  ISETP.NE.AND.EX P1, PT, R3, RZ, PT, P1 ;  /* 0x000000ff0300720c */ /* 0x000ff60003f25310 */
[----:B------:R-:W-:Y:S02]  /*5a20*/  @!UPT UIADD3 URZ, UPT, UPT, URZ, URZ, URZ ;  /* 0x000000fffffff290 */ /* 0x000fe4000fffe0ff */
[----:B------:R-:W4:Y:S01]  /*5a30*/  @P1 LDC.64 R8, c[0x0][0x888] ;  /* 0x00022200ff081b82 */ /* 0x000f220000000a00 */
[----:B-1----:R-:W-:Y:S04]  /*5a40*/  @P1 IMAD R0, R4, UR60, RZ ;  /* 0x0000003c04001c24 */ /* 0x002fe8000f8e02ff */
[----:B----4-:R-:W-:Y:S04]  /*5a50*/  @P1 IMAD.WIDE R8, R0, 0x4, R8 ;  /* 0x0000000400081825 */ /* 0x010fe800078e0208 */
[----:B------:R-:W-:Y:S01]  /*5a60*/  HFMA2 R0, -RZ, RZ, 0, 5.9604644775390625e-08 ;  /* 0x00000001ff007431 */ /* 0x000fe200000001ff */
[----:B---3-5:R3:W5:Y:S04]  /*5a70*/  @P1 LDG.E R26, desc[UR4][R8.64] ;  /* 0x00000004081a1981 */ /* 0x028768000c1e1900 */
[----:B------:R-:W-:Y:S01]  /*5a80*/  @!P1 PRMT R27, R0, 0x7610, R27 ;  /* 0x00007610001b9816 */ /* 0x000fe2000000001b */
[----:B---3--:R-:W4:Y:S06]  /*5a90*/  @!P1 LDC R26, c[0x0][0x880] ;  /* 0x00022000ff1a9b82 */ /* 0x008f2c0000000800 */
.L_x_94:
[----:B----45:R-:W-:Y:S01]  /*5aa0*/  @!P0 FSETP.EQ.AND P1, PT, R26, RZ, PT ;  /* 0x000000ff1a00820b */ /* 0x030fe20003f22000 */
[----:B------:R-:W-:Y:S01]  /*5ab0*/  @!UPT UIADD3 URZ, UPT, UPT, URZ, URZ, URZ ;  /* 0x000000fffffff290 */ /* 0x000fe2000fffe0ff */
[----:B------:R-:W-:Y:S11]  /*5ac0*/  @!P0 BRA `(.L_x_95) ;  /* 0x0000000000188947 */ /* 0x000ff60003800000 */
[----:B------:R-:W-:Y:S02]  /*5ad0*/  LOP3.LUT P0, RZ, R27, 0xff, RZ, 0xc0, !PT ;  /* 0x000000ff1bff7812 */ /* 0x000fe4000780c0ff */
[----:B------:R-:W-:Y:S04]  /*5ae0*/  ISETP.NE.U32.AND P1, PT, R2, RZ, PT ;  /* 0x000000ff0200720c */ /* 0x000fe80003f25070 */
[----:B------:R-:W-:Y:S04]  /*5af0*/  ISETP.NE.AND.EX P1, PT, R3, RZ, PT, P1 ;  /* 0x000000ff0300720c */ /* 0x000fe80003f25310 */
[----:B------:R-:W-:Y:S03]  /*5b00*/  PLOP3.LUT P1, PT, P1, PT, PT, 0x8, 0x80 ;  /* 0x000000000080781c */ /* 0x000fe60000f2e170 */
[----:B------:R-:W-:Y:S11]  /*5b10*/  @P0 FSETP.EQ.AND P1, PT, R26, RZ, PT ;  /* 0x000000ff1a00020b */ /* 0x000ff60003f22000 */
[----:B------:R-:W-:Y:S02]  /*5b20*/  @!UPT UIADD3 URZ, UPT, UPT, URZ, URZ, URZ ;  /* 0x000000fffffff290 */ /* 0x000fe4000fffe0ff */
.L_x_95:
[----:B------:R-:W-:Y:S01]  /*5b30*/  ULEA UR4, UR12, UR29, 0x3 ;  /* 0x0000001d0c047291 */ /* 0x000fe2000f8e18ff */
[----:B------:R-:W-:Y:S02]  /*5b40*/  SHF.L.U32 R9, R15, 0x1f, RZ ;  /* 0x0000001f0f097819 */ /* 0x000fe400000006ff */
[----:B------:R-:W-:Y:S04]  /*5b50*/  ELECT P0, URZ, PT ;  /* 0x0000000000ff782f */ /* 0x000fe80003800000 */
[----:B------:R-:W-:Y:S02]  /*5b60*/  PLOP3.LUT P1, PT, P1, P0, PT, 0xf2, 0x2f ;  /* 0x00000000002f781c */ /* 0x000fe40000f21e72 */
[----:B------:R-:W3:Y:S11]  /*5b70*/  SYNCS.PHASECHK.TRANS64.TRYWAIT P2, [UR4+0x58], R9 ;  /* 0x00005809ff0075a7 */ /* 0x000ef60008041104 */
[----:B------:R-:W-:Y:S05]  /*5b80*/  @!P1 IADD3 R8, P0, PT, R16, 0x580, RZ ;  /* 0x0000058010089810 */ /* 0x000fea0007f1e0ff */
[----:B-1----:R-:W-:Y:S01]  /*5b90*/  @!P1 IMAD.X R6, RZ, RZ, R17, P0 ;  /* 0x000000ffff069224 */ /* 0x002fe200000e0611 */
[----:B---3--:R-:W-:Y:S07]  /*5ba0*/  @!P2 BRA `(.L_x_96) ;  /* 0x00000034001ca947 */ /* 0x008fee0003800000 */
.L_x_170:
[----:B------:R-:W-:Y:S01]  /*5bb0*/  @!P1 R2UR UR6, R6 ;  /* 0x00000000060692ca */ /* 0x000fe200000e0000 */
[----:B------:R-:W-:Y:S01]  /*5bc0*/  UIADD3 UR5, UPT, UPT, UR12, 0x1, URZ ;  /* 0x000000010c057890 */ /* 0x000fe2000fffe0ff */
[----:B------:R-:W-:Y:S01]  /*5bd0*/  @!P1 R2UR UR7, R8 ;  /* 0x00000000080792ca */ /* 0x000fe200000e0000 */
[----:B------:R-:W-:Y:S01]  /*5be0*/  UIADD3 UR25, UPT, UPT, UR4, 0x40, URZ ;  /* 0x0000004004197890 */ /* 0x000fe2000fffe0ff */
[----:B------:R-:W-:Y:S01]  /*5bf0*/  R2UR UR11, R59 ;  /* 0x000000003b0b72ca */ /* 0x000fe200000e0000 */
[----:B------:R-:W-:Y:S01]  /*5c00*/  UISETP.NE.AND UP0, UPT, UR5, 0x3, UPT ;  /* 0x000000030500788c */ /* 0x000fe2000bf05270 */
[----:B-1----:R-:W-:Y:S01]  /*5c10*/  @!P1 IMAD.MOV.U32 R0, RZ, RZ, 0x2000 ;  /* 0x00002000ff009424 */ /* 0x002fe200078e00ff */
[----:B------:R-:W-:Y:S01]  /*5c20*/  UMOV UR18, 0x0 ;  /* 0x0000000000127882 */ /* 0x000fe20000000000 */
[----:B------:R-:W-:Y:S01]  /*5c30*/  UMOV UR19, 0x10000000 ;  /* 0x1000000000137882 */ /* 0x000fe20000000000 */
[----:B------:R-:W-:Y:S01]  /*5c40*/  USEL UR21, UR5, URZ, UP0 ;  /* 0x000000ff05157287 */ /* 0x000fe20008000000 */
[----:B------:R-:W-:Y:S01]  /*5c50*/  VIADD R14, R14, 0x1 ;  /* 0x000000010e0e7836 */ /* 0x000fe20000000000 */
[----:B------:R-:W-:Y:S02]  /*5c60*/  USEL UR9, URZ, 0x1, UP0 ;  /* 0x00000001ff097887 */ /* 0x000fe40008000000 */
[----:B------:R-:W-:Y:S01]  /*5c70*/  VOTEU.ALL UP0, P1 ;  /* 0x0000000000ff7886 */ /* 0x000fe20000800000 */
[----:B------:R-:W-:Y:S01]  /*5c80*/  IMAD.U32 R9, RZ, RZ, UR6 ;  /* 0x00000006ff097e24 */ /* 0x000fe2000f8e00ff */
[----:B------:R-:W-:Y:S01]  /*5c90*/  UMOV UR28, UR60 ;  /* 0x0000003c001c7c82 */ /* 0x000fe20008000000 */
[----:B------:R-:W-:Y:S01]  /*5ca0*/  IMAD.U32 R8, RZ, RZ, UR7 ;  /* 0x00000007ff087e24 */ /* 0x000fe2000f8e00ff */
[----:B------:R-:W-:Y:S01]  /*5cb0*/  UPRMT UR16, UR11, 0x654, UR25 ;  /* 0x000006540b107896 */ /* 0x000fe20008000019 */
[----:B------:R-:W-:Y:S01]  /*5cc0*/  LOP3.LUT R15, R15, UR9, RZ, 0x3c, !PT ;  /* 0x000000090f0f7c12 */ /* 0x000fe2000f8e3cff */
[----:B------:R-:W-:Y:S01]  /*5cd0*/  @!UP0 ULEA UR5, UR12, UR29, 0xd ;  /* 0x0000001d0c058291 */ /* 0x000fe2000f8e68ff */
[----:B------:R-:W-:Y:S01]  /*5ce0*/  @!P1 R2UR UR7, R9 ;  /* 0x00000000090792ca */ /* 0x000fe200000e0000 */
[----:B------:R-:W-:Y:S01]  /*5cf0*/  @!UP0 UIADD3 UR10, UPT, UPT, UR26, 0x20, URZ ;  /* 0x000000201a0a8890 */ /* 0x000fe2000fffe0ff */
[----:B------:R-:W-:Y:S01]  /*5d00*/  @!P1 R2UR UR6, R8 ;  /* 0x00000000080692ca */ /* 0x000fe200000e0000 */
[----:B------:R-:W-:Y:S01]  /*5d10*/  @!UP0 UIADD3 UR24, UPT, UPT, UR5, 0x200, URZ ;  /* 0x0000020005188890 */ /* 0x000fe2000fffe0ff */
[----:B------:R-:W-:Y:S01]  /*5d20*/  SHF.L.U32 R6, R15, 0x1f, RZ ;  /* 0x0000001f0f067819 */ /* 0x000fe200000006ff */
[----:B------:R-:W-:Y:S01]  /*5d30*/  @!UP0 UIADD3 UR8, UPT, UPT, UR5, 0x1200, URZ ;  /* 0x0000120005088890 */ /* 0x000fe2000fffe0ff */
[----:B------:R-:W-:Y:S01]  /*5d40*/  VOTEU.ALL UP0, P1 ;  /* 0x0000000000ff7886 */ /* 0x000fe20000800000 */
[----:B------:R-:W-:Y:S01]  /*5d50*/  UMOV UR11, UR27 ;  /* 0x0000001b000b7c82 */ /* 0x000fe20008000000 */
[----:B------:R-:W-:Y:S01]  /*5d60*/  UMOV UR12, UR60 ;  /* 0x0000003c000c7c82 */ /* 0x000fe20008000000 */
[----:B------:R-:W-:Y:S01]  /*5d70*/  UMOV UR9, UR25 ;  /* 0x0000001900097c82 */ /* 0x000fe20008000000 */
[----:B------:R-:W-:Y:S05]  /*5d80*/  ULEA UR5, UR21, UR29, 0x3 ;  /* 0x0000001d15057291 */ /* 0x000fea000f8e18ff */
[----:B------:R1:W-:Y:S01]  /*5d90*/  @!UP0 UTMALDG.3D [UR24], [UR6], desc[UR18] ;  /* 0x00001218060085b4 */ /* 0x0003e20008011000 */
[----:B------:R-:W-:Y:S05]  /*5da0*/  VOTEU.ALL UP0, P1 ;  /* 0x0000000000ff7886 */ /* 0x000fea0000800000 */
[----:B------:R1:W-:Y:S01]  /*5db0*/  @!UP0 UTMALDG.3D [UR8], [UR6], desc[UR18] ;  /* 0x00001208060085b4 */ /* 0x0003e20008011000 */
[----:B------:R1:W-:Y:S01]  /*5dc0*/  @!P1 SYNCS.ARRIVE.TRANS64.RED.A0TR RZ, [UR4+0x40], R0 ;  /* 0x00004000ffff99a7 */ /* 0x0003e20008300404 */
[----:B------:R-:W-:Y:S01]  /*5dd0*/  SYNCS.ARRIVE.TRANS64.RED.A1T0 RZ, [UR16], RZ ;  /* 0x000000ffffff79a7 */ /* 0x000fe20008100410 */
[----:B------:R-:W3:Y:S02]  /*5de0*/  SYNCS.PHASECHK.TRANS64.TRYWAIT P0, [UR5+0x58], R6 ;  /* 0x00005806ff0075a7 */ /* 0x000ee40008001105 */
[----:B-1-3--:R-:W-:Y:S05]  /*5df0*/  @!P0 BRA `(.L_x_97) ;  /* 0x0000003000a08947 */ /* 0x00afea0003800000 */
.L_x_172:
[----:B------:R-:W-:Y:S01]  /*5e00*/  UIADD3 UR17, UPT, UPT, UR5, 0x40, URZ ;  /* 0x0000004005117890 */ /* 0x000fe2000fffe0ff */
[----:B-1----:R-:W-:Y:S01]  /*5e10*/  @!P1 IADD3 R6, P0, PT, R16, 0x580, RZ ;  /* 0x0000058010069810 */ /* 0x002fe20007f1e0ff */
[----:B------:R-:W-:Y:S01]  /*5e20*/  UPLOP3.LUT UP3, UPT, UPT, UPT, UPT, 0x80, 0x8 ;  /* 0x000000000008789c */ /* 0x000fe20003f6f070 */
[----:B------:R-:W-:Y:S01]  /*5e30*/  R2UR UR9, R59 ;  /* 0x000000003b0972ca */ /* 0x000fe200000e0000 */
[----:B------:R-:W-:Y:S01]  /*5e40*/  UMOV UR24, 0x0 ;  /* 0x0000000000187882 */ /* 0x000fe20000000000 */
[----:B------:R-:W-:Y:S01]  /*5e50*/  @!P1 R2UR UR6, R6 ;  /* 0x00000000060692ca */ /* 0x000fe200000e0000 */
[----:B------:R-:W-:Y:S01]  /*5e60*/  @!P1 IMAD.X R0, RZ, RZ, R17, P0 ;  /* 0x000000ffff009224 */ /* 0x000fe200000e0611 */
[----:B------:R-:W-:Y:S01]  /*5e70*/  UMOV UR25, 0x10000000 ;  /* 0x1000000000197882 */ /* 0x000fe20000000000 */
[----:B------:R-:W-:Y:S01]  /*5e80*/  UMOV UR19, UR27 ;  /* 0x0000001b00137c82 */ /* 0x000fe20008000000 */
[----:B------:R-:W-:Y:S01]  /*5e90*/  UMOV UR20, UR60 ;  /* 0x0000003c00147c82 */ /* 0x000fe20008000000 */
[----:B------:R-:W-:Y:S01]  /*5ea0*/  UMOV UR11, UR27 ;  /* 0x0000001b000b7c82 */ /* 0x000fe20008000000 */
[----:B------:R-:W-:Y:S01]  /*5eb0*/  @!P1 R2UR UR4, R0 ;  /* 0x00000000000492ca */ /* 0x000fe200000e0000 */
[----:B------:R-:W-:Y:S01]  /*5ec0*/  UMOV UR12, UR60 ;  /* 0x0000003c000c7c82 */ /* 0x000fe20008000000 */
[----:B------:R-:W-:Y:S01]  /*5ed0*/  VOTEU.ALL UP0, P1 ;  /* 0x0000000000ff7886 */ /* 0x000fe20000800000 */
[----:B------:R-:W-:Y:S01]  /*5ee0*/  R2UR UR41, R57 ;  /* 0x00000000392972ca */ /* 0x000fe200000e0000 */
[----:B------:R-:W-:Y:S01]  /*5ef0*/  UMOV UR60, UR30 ;  /* 0x0000001e003c7c82 */ /* 0x000fe20008000000 */
[----:B------:R-:W-:Y:S02]  /*5f00*/  R2UR UR28, R58 ;  /* 0x000000003a1c72ca */ /* 0x000fe400000e0000 */
[----:B------:R-:W-:Y:S01]  /*5f10*/  @!UP0 UIADD3 UR18, UPT, UPT, UR26, 0x10, URZ ;  /* 0x000000101a128890 */ /* 0x000fe2000fffe0ff */
[----:B------:R-:W-:Y:S01]  /*5f20*/  IMAD.U32 R8, RZ, RZ, UR6 ;  /* 0x00000006ff087e24 */ /* 0x000fe2000f8e00ff */
[----:B------:R-:W-:Y:S01]  /*5f30*/  @!UP0 UIADD3 UR10, UPT, UPT, UR26, 0x30, URZ ;  /* 0x000000301a0a8890 */ /* 0x000fe2000fffe0ff */
[----:B------:R-:W-:Y:S03]  /*5f40*/  ISETP.NE.AND P0, PT, R14, 0x2, PT ;  /* 0x000000020e00780c */ /* 0x000fe60003f05270 */
[----:B------:R-:W-:Y:S01]  /*5f50*/  IMAD.U32 R9, RZ, RZ, UR4 ;  /* 0x00000004ff097e24 */ /* 0x000fe2000f8e00ff */
[----:B------:R-:W-:Y:S01]  /*5f60*/  @!P1 R2UR UR6, R8 ;  /* 0x00000000080692ca */ /* 0x000fe200000e0000 */
[----:B------:R-:W-:Y:S01]  /*5f70*/  @!UP0 ULEA UR4, UR21, UR29, 0xd ;  /* 0x0000001d15048291 */ /* 0x000fe2000f8e68ff */
[----:B------:R-:W-:Y:S02]  /*5f80*/  SEL R0, RZ, 0x1, P0 ;  /* 0x00000001ff007807 */ /* 0x000fe40000000000 */
[----:B------:R-:W-:Y:S01]  /*5f90*/  @!P1 R2UR UR7, R9 ;  /* 0x00000000090792ca */ /* 0x000fe200000e0000 */
[----:B------:R-:W-:Y:S01]  /*5fa0*/  @!UP0 UIADD3 UR16, UPT, UPT, UR4, 0x200, URZ ;  /* 0x0000020004108890 */ /* 0x000fe2000fffe0ff */
[----:B------:R-:W-:Y:S01]  /*5fb0*/  LOP3.LUT R13, R13, R0, RZ, 0x3c, !PT ;  /* 0x000000000d0d7212 */ /* 0x000fe200078e3cff */
[----:B------:R-:W-:Y:S01]  /*5fc0*/  @!UP0 UIADD3 UR8, UPT, UPT, UR4, 0x1200, URZ ;  /* 0x0000120004088890 */ /* 0x000fe2000fffe0ff */
[----:B------:R-:W-:Y:S01]  /*5fd0*/  SEL R14, R14, RZ, P0 ;  /* 0x000000ff0e0e7207 */ /* 0x000fe20000000000 */
[----:B------:R-:W-:Y:S01]  /*5fe0*/  VOTEU.ALL UP0, P1 ;  /* 0x0000000000ff7886 */ /* 0x000fe20000800000 */
[----:B------:R-:W-:Y:S03]  /*5ff0*/  UPRMT UR4, UR9, 0x654, UR17 ;  /* 0x0000065409047896 */ /* 0x000fe60008000011 */
[----:B------:R-:W-:Y:S04]  /*6000*/  UMOV UR9, UR17 ;  /* 0x0000001100097c82 */ /* 0x000fe80008000000 */
[----:B------:R1:W-:Y:S01]  /*6010*/  @!UP0 UTMALDG.3D [UR16], [UR6], desc[UR24] ;  /* 0x00001810060085b4 */ /* 0x0003e20008011000 */
[----:B------:R-:W-:Y:S05]  /*6020*/  VOTEU.ALL UP0, P1 ;  /* 0x0000000000ff7886 */ /* 0x000fea0000800000 */
[----:B------:R3:W-:Y:S01]  /*6030*/  @!UP0 UTMALDG.3D [UR8], [UR6], desc[UR24] ;  /* 0x00001808060085b4 */ /* 0x0007e20008011000 */
[----:B------:R4:W-:Y:S01]  /*6040*/  @!P1 SYNCS.ARRIVE.TRANS64.RED.A0TR RZ, [UR5+0x40], R7 ;  /* 0x00004007ffff99a7 */ /* 0x0009e20008300405 */
[----:B------:R-:W-:Y:S01]  /*6050*/  SYNCS.ARRIVE.TRANS64.RED.A1T0 RZ, [UR4], RZ ;  /* 0x000000ffffff79a7 */ /* 0x000fe20008100404 */
[----:B------:R-:W-:Y:S02]  /*6060*/  UIADD3 UR4, UPT, UPT, UR21, 0x1, URZ ;  /* 0x0000000115047890 */ /* 0x000fe4000fffe0ff */
[----:B------:R-:W-:Y:S02]  /*6070*/  UIADD3 UR21, UPT, UPT, UR13, UR41, URZ ;  /* 0x000000290d157290 */ /* 0x000fe4000fffe0ff */
[----:B------:R-:W-:Y:S04]  /*6080*/  UISETP.NE.AND UP0, UPT, UR4, 0x3, UPT ;  /* 0x000000030400788c */ /* 0x000fe8000bf05270 */
[----:B------:R-:W-:Y:S02]  /*6090*/  USEL UR5, URZ, 0x1, UP0 ;  /* 0x00000001ff057887 */ /* 0x000fe40008000000 */
[----:B-1----:R-:W-:Y:S04]  /*60a0*/  UIADD3 UR20, UPT, UPT, UR14, UR28, URZ ;  /* 0x0000001c0e147290 */ /* 0x002fe8000fffe0ff */
[----:B------:R-:W-:Y:S01]  /*60b0*/  LOP3.LUT R15, R15, UR5, RZ, 0x3c, !PT ;  /* 0x000000050f0f7c12 */ /* 0x000fe2000f8e3cff */
[----:B---3--:R-:W-:Y:S01]  /*60c0*/  USEL UR12, UR4, URZ, UP0 ;  /* 0x000000ff040c7287 */ /* 0x008fe20008000000 */
[----:B------:R-:W-:Y:S11]  /*60d0*/  BRA.U UP1, `(.L_x_98) ;  /* 0xfffffff101ac7547 */ /* 0x000ff6000b83ffff */
[----:B------:R-:W-:Y:S01]  /*60e0*/  UIADD3 UR29, UPT, UPT, UR29, 0x58, URZ ;  /* 0x000000581d1d7890 */ /* 0x000fe2000fffe0ff */
[----:B------:R-:W-:-:S03]  /*60f0*/  SHF.L.U32 R2, R15, 0x1f, RZ ;  /* 0x0000001f0f027819 */ /* 0x000fc600000006ff */
[----:B------:R-:W-:-:S09]  /*6100*/  ULEA UR4, UR12, UR29, 0x3 ;  /* 0x0000001d0c047291 */ /* 0x000fd2000f8e18ff */
[----:B------:R-:W1:Y:S02]  /*6110*/  SYNCS.PHASECHK.TRANS64.TRYWAIT P0, [UR4], R2 ;  /* 0x00000002ff0075a7 */ /* 0x000e640008001104 */
[----:B-1----:R-:W-:Y:S05]  /*6120*/  @!P0 BRA `(.L_x_99) ;  /* 0x0000002c00ec8947 */ /* 0x002fea0003800000 */
.L_x_174:
        /* <DEDUP_REMOVED lines=9> */
.L_x_176:
[----:B------:R-:W-:-:S04]  /*61c0*/  UIADD3 UR4, UPT, UPT, UR4, 0x1, URZ ;  /* 0x0000000104047890 */ /* 0x000fc8000fffe0ff */
[----:B------:R-:W-:-:S04]  /*61d0*/  UISETP.NE.AND UP0, UPT, UR4, 0x3, UPT ;  /* 0x000000030400788c */ /* 0x000fc8000bf05270 */
[----:B------:R-:W-:Y:S02]  /*61e0*/  USEL UR5, URZ, 0x1, UP0 ;  /* 0x00000001ff057887 */ /* 0x000fe40008000000 */
[----:B------:R-:W-:-:S04]  /*61f0*/  USEL UR4, UR4, URZ, UP0 ;  /* 0x000000ff04047287 */ /* 0x000fc80008000000 */
[----:B------:R-:W-:Y:S01]  /*6200*/  ULEA UR4, UR4, UR29, 0x3 ;  /* 0x0000001d04047291 */ /* 0x000fe2000f8e18ff */
[----:B-1----:R-:W-:-:S04]  /*6210*/  LOP3.LUT R2, R15, UR5, RZ, 0x3c, !PT ;  /* 0x000000050f027c12 */ /* 0x002fc8000f8e3cff */
[----:B------:R-:W-:Y:S01]  /*6220*/  SHF.L.U32 R2, R2, 0x1f, RZ ;  /* 0x0000001f02027819 */ /* 0x000fe200000006ff */
[----:B------:R-:W-:-:S07]  /*6230*/  IMAD.U32 R0, RZ, RZ, UR4 ;  /* 0x00000004ff007e24 */ /* 0x000fce000f8e00ff */
.L_x_101:
[----:B-1----:R1:W3:Y:S02]  /*6240*/  SYNCS.PHASECHK.TRANS64.TRYWAIT P0, [R0+URZ], R2 ;  /* 0x00000002000075a7 */ /* 0x0022e400080011ff */
[----:B---3--:R-:W-:Y:S05]  /*6250*/  @!P0 NANOSLEEP.SYNCS 0x989680 ;  /* 0x009896800000895d */ /* 0x008fea0003900000 */
[----:B------:R-:W3:Y:S02]  /*6260*/  @!P0 SYNCS.PHASECHK.TRANS64 P0, [R0+URZ], R2 ;  /* 0x00000002000085a7 */ /* 0x000ee400080010ff */
[----:B--23--:R-:W-:Y:S05]  /*6270*/  @P0 EXIT ;  /* 0x000000000000094d */ /* 0x00cfea0003800000 */
[----:B------:R-:W-:Y:S05]  /*6280*/  BRA `(.L_x_101) ;  /* 0xfffffffc00ec7947 */ /* 0x000fea000383ffff */
.L_x_89:
[----:B------:R-:W-:-:S06]  /*6290*/  UISETP.GE.AND UP0, UPT, UR24, 0x4, UPT ;  /* 0x000000041800788c */ /* 0x000fcc000bf06270 */
[----:B------:R-:W-:-:S13]  /*62a0*/  PLOP3.LUT P0, PT, PT, PT, UP0, 0x80, 0x8 ;  /* 0x000000000008781c */ /* 0x000fda0003f0f008 */
[----:B-1----:R-:W-:Y:S05]  /*62b0*/  @!P0 EXIT ;  /* 0x000000000000894d */ /* 0x002fea0003800000 */
[----:B------:R-:W-:Y:S01]  /*62c0*/  BAR.SYNC.DEFER_BLOCKING 0x6, 0xa0 ;  /* 0x0182800000007b1d */ /* 0x000fe20000010000 */
[----:B------:R-:W-:Y:S01]  /*62d0*/  R2UR UR4, R59 ;  /* 0x000000003b0472ca */ /* 0x000fe200000e0000 */
[C---:B------:R-:W-:Y:S01]  /*62e0*/  IMAD.SHL.U32 R5, R62.reuse, 0x10, RZ ;  /* 0x000000103e057824 */ /* 0x040fe200078e00ff */
[----:B------:R-:W-:Y:S01]  /*62f0*/  LOP3.LUT R68, R62, 0x60, RZ, 0xc0, !PT ;  /* 0x000000603e447812 */ /* 0x000fe200078ec0ff */
[----:B------:R-:W-:Y:S01]  /*6300*/  IMAD.SHL.U32 R6, R56, 0x200000, RZ ;  /* 0x0020000038067824 */ /* 0x000fe200078e00ff */
[----:B------:R-:W-:Y:S01]  /*6310*/  LOP3.LUT R63, R62, 0x2, RZ, 0xc0, !PT ;  /* 0x000000023e3f7812 */ /* 0x000fe200078ec0ff */
[----:B------:R-:W-:Y:S02]  /*6320*/  UMOV UR49, 0x400 ;  /* 0x0000040000317882 */ /* 0x000fe40000000000 */
[----:B------:R-:W1:Y:S01]  /*6330*/  LDC.64 R52, c[0x0][0x888] ;  /* 0x00022200ff347b82 */ /* 0x000e620000000a00 */
[----:B------:R-:W-:Y:S01]  /*6340*/  IMAD.SHL.U32 R7, R56, 0x200, RZ ;  /* 0x0000020038077824 */ /* 0x000fe200078e00ff */
[C---:B------:R-:W-:Y:S01]  /*6350*/  LOP3.LUT R67, R5.reuse, 0x590, RZ, 0xc0, !PT ;  /* 0x0000059005437812 */ /* 0x040fe200078ec0ff */
[C---:B------:R-:W-:Y:S01]  /*6360*/  IMAD.SHL.U32 R4, R62.reuse, 0x2, RZ ;  /* 0x000000023e047824 */ /* 0x040fe200078e00ff */
[----:B------:R-:W-:Y:S01]  /*6370*/  LOP3.LUT R5, R5, 0x60, RZ, 0xc0, !PT ;  /* 0x0000006005057812 */ /* 0x000fe200078ec0ff */
[----:B------:R-:W-:Y:S01]  /*6380*/  IMAD.U32 R23, R62, 0x10000, RZ ;  /* 0x000100003e177824 */ /* 0x000fe200078e00ff */
[----:B------:R-:W-:Y:S01]  /*6390*/  LOP3.LUT R6, R6, 0x200000, RZ, 0xc0, !PT ;  /* 0x0020000006067812 */ /* 0x000fe200078ec0ff */
[----:B------:R-:W-:Y:S01]  /*63a0*/  ULEA UR49, UR4, UR49, 0x18 ;  /* 0x0000003104317291 */ /* 0x000fe2000f8ec0ff */
[----:B------:R-:W2:Y:S01]  /*63b0*/  LDC.64 R54, c[0x0][0x890] ;  /* 0x00022400ff367b82 */ /* 0x000ea20000000a00 */
[----:B------:R-:W-:Y:S01]  /*63c0*/  LOP3.LUT R62, R62, 0x4, RZ, 0xc0, !PT ;  /* 0x000000043e3e7812 */ /* 0x000fe200078ec0ff */
[----:B------:R-:W-:Y:S01]  /*63d0*/  IMAD.MOV.U32 R22, RZ, RZ, RZ ;  /* 0x000000ffff167224 */ /* 0x000fe200078e00ff */
[----:B------:R-:W-:Y:S01]  /*63e0*/  LOP3.LUT R67, R67, 0x200, R7, 0xf8, !PT ;  /* 0x0000020043437812 */ /* 0x000fe200078ef807 */
[----:B------:R-:W-:Y:S01]  /*63f0*/  UIADD3 UR4, UPT, UPT, UR49, 0x200, URZ ;  /* 0x0000020031047890 */ /* 0x000fe2000fffe0ff */
[----:B------:R-:W-:-:S02]  /*6400*/  LOP3.LUT R4, R5, 0xc, R4, 0xf8, !PT ;  /* 0x0000000c05047812 */ /* 0x000fc400078ef804 */
[----:B------:R-:W-:Y:S02]  /*6410*/  CS2R R64, SRZ ;  /* 0x0000000000407805 */ /* 0x000fe4000001ff00 */
[----:B------:R-:W-:Y:S01]  /*6420*/  LOP3.LUT R23, R6, 0x400000, R23, 0xf8, !PT ;  /* 0x0040000006177812 */ /* 0x000fe200078ef817 */
[----:B------:R-:W3:Y:S01]  /*6430*/  LDC.64 R50, c[0x0][0x8b0] ;  /* 0x00022c00ff327b82 */ /* 0x000ee20000000a00 */
[----:B------:R-:W4:Y:S01]  /*6440*/  LDS R0, [UR49+0x130] ;  /* 0x00013031ff007984 */ /* 0x000f220008000800 */
[----:B------:R-:W-:Y:S01]  /*6450*/  IADD3 R66, PT, PT, -R62, 0x2, RZ ;  /* 0x000000023e427810 */ /* 0x000fe20007ffe1ff */
[----:B------:R-:W-:Y:S01]  /*6460*/  IMAD.MOV.U32 R61, RZ, RZ, RZ ;  /* 0x000000ffff3d7224 */ /* 0x000fe200078e00ff */
[----:B------:R-:W-:Y:S01]  /*6470*/  LOP3.LUT R67, R67, R4, RZ, 0xfc, !PT ;  /* 0x0000000443437212 */ /* 0x000fe200078efcff */
[----:B------:R-:W-:Y:S01]  /*6480*/  IMAD.MOV R63, RZ, RZ, -R63 ;  /* 0x000000ffff3f7224 */ /* 0x000fe200078e0a3f */
[----:B------:R-:W1:Y:S01]  /*6490*/  LDCU UR61, c[0x0][0x370] ;  /* 0x00006e00ff3d77ac */ /* 0x000e620008000800 */
[----:B------:R-:W-:Y:S01]  /*64a0*/  IMAD.U32 R69, RZ, RZ, UR4 ;  /* 0x00000004ff457e24 */ /* 0x000fe2000f8e00ff */
[----:B------:R-:W1:Y:S01]  /*64b0*/  LDC.64 R48, c[0x0][0x8a8] ;  /* 0x00022a00ff307b82 */ /* 0x000e620000000a00 */
[----:B------:R-:W-:Y:S01]  /*64c0*/  IMAD.MOV R62, RZ, RZ, -R62 ;  /* 0x000000ffff3e7224 */ /* 0x000fe200078e0a3e */
[----:B------:R-:W-:Y:S01]  /*64d0*/  LEA R67, R67, UR4, 0x2 ;  /* 0x0000000443437c11 */ /* 0x000fe2000f8e10ff */
[----:B------:R-:W-:Y:S01]  /*64e0*/  IMAD.SHL.U32 R66, R66, 0x10, RZ ;  /* 0x0000001042427824 */ /* 0x000fe200078e00ff */
[----:B------:R-:W-:Y:S01]  /*64f0*/  UMOV UR52, 0x1 ;  /* 0x0000000100347882 */ /* 0x000fe20000000000 */
[----:B------:R-:W1:Y:S01]  /*6500*/  LDCU UR42, c[0x0][0xb0c] ;  /* 0x00016180ff2a77ac */ /* 0x000e620008000800 */
[----:B------:R-:W1:Y:S01]  /*6510*/  LDCU UR38, c[0x0][0xb30] ;  /* 0x00016600ff2677ac */ /* 0x000e620008000800 */
[----:B------:R-:W1:Y:S01]  /*6520*/  LDCU.64 UR54, c[0x0][0x888] ;  /* 0x00011100ff3677ac */ /* 0x000e620008000a00 */
[----:B------:R-:W1:Y:S01]  /*6530*/  LDCU.64 UR40, c[0x0][0xb28] ;  /* 0x00016500ff2877ac */ /* 0x000e620008000a00 */
[----:B------:R-:W1:Y:S01]  /*6540*/  LDCU.128 UR56, c[0x0][0xb10] ;  /* 0x00016200ff3877ac */ /* 0x000e620008000c00 */
[----:B------:R-:W1:Y:S01]  /*6550*/  LDCU UR53, c[0x0][0x374] ;  /* 0x00006e80ff3577ac */ /* 0x000e620008000800 */
[----:B------:R-:W-:Y:S01]  /*6560*/  UMOV UR48, URZ ;  /* 0x000000ff00307c82 */ /* 0x000fe20008000000 */
[----:B------:R-:W-:Y:S01]  /*6570*/  UMOV UR51, URZ ;  /* 0x000000ff00337c82 */ /* 0x000fe20008000000 */
[----:B------:R-:W-:Y:S01]  /*6580*/  UMOV UR50, URZ ;  /* 0x000000ff00327c82 */ /* 0x000fe20008000000 */
[----:B--2-4-:R-:W-:-:S07]  /*6590*/  IMAD.IADD R23, R0, 0x1, R23 ;  /* 0x0000000100177824 */ /* 0x014fce00078e0217 */
.L_x_132:
[C---:B------:R-:W-:Y:S02]  /*65a0*/  LEA R3, R61.reuse, UR49, 0x3 ;  /* 0x000000313d037c11 */ /* 0x040fe4000f8e18ff */
[----:B------:R-:W-:Y:S02]  /*65b0*/  SHF.L.U32 R0, R64, 0x1f, RZ ;  /* 0x0000001f40007819 */ /* 0x000fe400000006ff */
[----:B------:R-:W-:Y:S02]  /*65c0*/  LEA R4, R61, UR49, 0x4 ;  /* 0x000000313d047c11 */ /* 0x000fe4000f8e20ff */
[----:B--2---:R-:W2:Y:S02]  /*65d0*/  SYNCS.PHASECHK.TRANS64.TRYWAIT P0, [R3+URZ+0x80], R0 ;  /* 0x00008000030075a7 */ /* 0x004ea400080011ff */
[----:B--2---:R-:W-:Y:S05]  /*65e0*/  @!P0 BRA `(.L_x_102) ;  /* 0x0000002800ec8947 */ /* 0x004fea0003800000 */
.L_x_177:
        /* <DEDUP_REMOVED lines=11> */
[----:B------:R-:W-:Y:S01]  /*66a0*/  PLOP3.LUT P0, PT, PT, PT, UP1, 0x80, 0x8 ;  /* 0x000000000008781c */ /* 0x000fe20003f0f018 */
[----:B------:R-:W-:Y:S11]  /*66b0*/  UP2UR UR63, UPR, URZ, 0x2 ;  /* 0x00000002ff3f7883 */ /* 0x000ff60008000000 */
[----:B------:R-:W-:Y:S01]  /*66c0*/  @!UPT UIADD3 URZ, UPT, UPT, URZ, URZ, URZ ;  /* 0x000000fffffff290 */ /* 0x000fe2000fffe0ff */
[----:B--2---:R-:W-:Y:S02]  /*66d0*/  @P0 SHF.R.U32.HI R0, RZ, 0x10, R5 ;  /* 0x00000010ff000819 */ /* 0x004fe40000011605 */
        /* <DEDUP_REMOVED lines=12> */
[----:B------:R-:W2:Y:S01]  /*67a0*/  LDCU UR12, c[0x0][0xb20] ;  /* 0x00016400ff0c77ac */ /* 0x000ea20008000800 */
[----:B------:R-:W-:Y:S02]  /*67b0*/  UIMAD.WIDE.U32 UR4, UR53, UR59, URZ ;  /* 0x0000003b350472a5 */ /* 0x000fe4000f8e00ff */
[----:B------:R-:W-:Y:S02]  /*67c0*/  UIMAD.WIDE.U32 UR6, UR61, UR56, URZ ;  /* 0x000000383d0672a5 */ /* 0x000fe4000f8e00ff */
[----:B------:R-:W-:Y:S02]  /*67d0*/  UISETP.NE.AND UP0, UPT, UR58, 0x1, UPT ;  /* 0x000000013a00788c */ /* 0x000fe4000bf05270 */
[----:B------:R-:W-:Y:S02]  /*67e0*/  UIMAD.WIDE.U32 UR8, UR36, UR59, URZ ;  /* 0x0000003b240872a5 */ /* 0x000fe4000f8e00ff */
[----:B------:R-:W-:Y:S02]  /*67f0*/  UIMAD.WIDE.U32 UR10, UR37, UR56, URZ ;  /* 0x00000038250a72a5 */ /* 0x000fe4000f8e00ff */
[----:B------:R-:W-:Y:S02]  /*6800*/  UISETP.NE.AND UP1, UPT, UR42, 0x1, UPT ;  /* 0x000000012a00788c */ /* 0x000fe4000bf25270 */
[----:B------:R-:W-:Y:S01]  /*6810*/  UISETP.NE.AND UP2, UPT, UR39, 0x1, UPT ;  /* 0x000000012700788c */ /* 0x000fe2000bf45270 */
[----:B------:R-:W-:Y:S02]  /*6820*/  UMOV UR4, UR5 ;  /* 0x0000000500047c82 */ /* 0x000fe40008000000 */
[----:B--2---:R-:W-:Y:S03]  /*6830*/  USHF.R.U32.HI UR5, URZ, UR12, UR4 ;  /* 0x0000000cff057299 */ /* 0x004fe60008011604 */
[----:B------:R-:W-:Y:S02]  /*6840*/  UMOV UR4, UR7 ;  /* 0x0000000700047c82 */ /* 0x000fe40008000000 */
[----:B------:R-:W-:Y:S02]  /*6850*/  USHF.R.U32.HI UR7, URZ, UR57, UR4 ;  /* 0x00000039ff077299 */ /* 0x000fe40008011604 */
[----:B------:R-:W-:Y:S02]  /*6860*/  USEL UR4, UR53, UR5, !UP0 ;  /* 0x0000000535047287 */ /* 0x000fe4000c000000 */
[----:B------:R-:W-:Y:S01]  /*6870*/  USEL UR7, UR61, UR7, !UP1 ;  /* 0x000000073d077287 */ /* 0x000fe2000c800000 */
[----:B------:R-:W-:Y:S01]  /*6880*/  UMOV UR5, UR9 ;  /* 0x0000000900057c82 */ /* 0x000fe20008000000 */
[----:B------:R-:W-:Y:S02]  /*6890*/  UIMAD.WIDE.U32 UR8, UR4, UR40, URZ ;  /* 0x00000028040872a5 */ /* 0x000fe4000f8e00ff */
[----:B------:R-:W-:Y:S03]  /*68a0*/  USHF.R.U32.HI UR6, URZ, UR12, UR5 ;  /* 0x0000000cff067299 */ /* 0x000fe60008011605 */
[----:B------:R-:W-:Y:S01]  /*68b0*/  UMOV UR5, UR11 ;  /* 0x0000000b00057c82 */ /* 0x000fe20008000000 */
[----:B------:R-:W-:Y:S02]  /*68c0*/  UIMAD.WIDE.U32 UR10, UR7, UR40, URZ ;  /* 0x00000028070a72a5 */ /* 0x000fe4000f8e00ff */
[----:B------:R-:W-:Y:S02]  /*68d0*/  USHF.R.U32.HI UR12, URZ, UR57, UR5 ;  /* 0x00000039ff0c7299 */ /* 0x000fe40008011605 */
[----:B------:R-:W-:Y:S01]  /*68e0*/  USEL UR6, UR36, UR6, !UP0 ;  /* 0x0000000624067287 */ /* 0x000fe2000c000000 */
[----:B------:R-:W-:Y:S02]  /*68f0*/  UMOV UR5, UR9 ;  /* 0x0000000900057c82 */ /* 0x000fe40008000000 */
[----:B------:R-:W-:Y:S01]  /*6900*/  UMOV UR10, UR11 ;  /* 0x0000000b000a7c82 */ /* 0x000fe20008000000 */
[----:B------:R-:W-:Y:S02]  /*6910*/  @UP2 USHF.R.U32.HI UR4, URZ, UR41, UR5 ;  /* 0x00000029ff042299 */ /* 0x000fe40008011605 */
[----:B------:R-:W-:Y:S02]  /*6920*/  @UP2 USHF.R.U32.HI UR7, URZ, UR41, UR10 ;  /* 0x00000029ff072299 */ /* 0x000fe4000801160a */
[----:B------:R-:W-:Y:S02]  /*6930*/  UIMAD UR4, UR39, UR4, URZ ;  /* 0x00000004270472a4 */ /* 0x000fe4000f8e02ff */
[----:B------:R-:W-:Y:S02]  /*6940*/  UIMAD.WIDE.U32 UR10, UR6, UR40, URZ ;  /* 0x00000028060a72a5 */ /* 0x000fe4000f8e00ff */
[----:B------:R-:W-:Y:S02]  /*6950*/  USEL UR5, UR37, UR12, !UP1 ;  /* 0x0000000c25057287 */ /* 0x000fe4000c800000 */
[----:B------:R-:W-:Y:S02]  /*6960*/  UIMAD UR8, UR39, UR7, URZ ;  /* 0x00000007270872a4 */ /* 0x000fe4000f8e02ff */
[----:B------:R-:W-:Y:S03]  /*6970*/  UISETP.GE.AND UP0, UPT, UR6, UR4, UPT ;  /* 0x000000040600728c */ /* 0x000fe6000bf06270 */
[----:B------:R-:W-:Y:S01]  /*6980*/  UMOV UR4, UR11 ;  /* 0x0000000b00047c82 */ /* 0x000fe20008000000 */
[----:B------:R-:W-:Y:S02]  /*6990*/  UISETP.GE.OR UP0, UPT, UR5, UR8, UP0 ;  /* 0x000000080500728c */ /* 0x000fe40008706670 */
[----:B------:R-:W-:Y:S02]  /*69a0*/  USHF.R.U32.HI UR4, URZ, UR41, UR4 ;  /* 0x00000029ff047299 */ /* 0x000fe40008011604 */
[----:B------:R-:W-:Y:S02]  /*69b0*/  UIMAD.WIDE.U32 UR8, UR5, UR40, URZ ;  /* 0x00000028050872a5 */ /* 0x000fe4000f8e00ff */
[----:B------:R-:W-:Y:S02]  /*69c0*/  USEL UR11, UR6, UR4, !UP2 ;  /* 0x00000004060b7287 */ /* 0x000fe4000d000000 */
[----:B------:R-:W-:Y:S02]  /*69d0*/  UIADD3 UR8, UPT, UPT, -UR5, URZ, URZ ;  /* 0x000000ff05087290 */ /* 0x000fe4000fffe1ff */
[----:B------:R-:W-:Y:S01]  /*69e0*/  UIADD3 UR10, UPT, UPT, -UR11, URZ, URZ ;  /* 0x000000ff0b0a7290 */ /* 0x000fe2000fffe1ff */
[----:B------:R-:W-:Y:S01]  /*69f0*/  @!UP0 UMOV UR4, UR9 ;  /* 0x0000000900048c82 */ /* 0x000fe20008000000 */
[----:B------:R-:W-:Y:S02]  /*6a00*/  UIADD3 UR9, UPT, UPT, -UR6, URZ, URZ ;  /* 0x000000ff06097290 */ /* 0x000fe4000fffe1ff */
[----:B------:R-:W-:Y:S02]  /*6a10*/  @!UP0 USHF.R.U32.HI UR4, URZ, UR41, UR4 ;  /* 0x00000029ff048299 */ /* 0x000fe40008011604 */
[----:B------:R-:W-:Y:S02]  /*6a20*/  UIMAD UR10, UR39, UR10, UR6 ;  /* 0x0000000a270a72a4 */ /* 0x000fe4000f8e0206 */
[----:B------:R-:W-:Y:S04]  /*6a30*/  @!UP0 USEL UR4, UR5, UR4, !UP2 ;  /* 0x0000000405048287 */ /* 0x000fe8000d000000 */
[----:B------:R-:W-:Y:S02]  /*6a40*/  @!UP0 UIMAD UR10, UR7, UR10, UR4 ;  /* 0x0000000a070a82a4 */ /* 0x000fe4000f8e0204 */
[----:B------:R-:W-:Y:S02]  /*6a50*/  @!UP0 UIADD3 UR11, UPT, UPT, UR11, -UR4, URZ ;  /* 0x800000040b0b8290 */ /* 0x000fe4000fffe0ff */
[----:B------:R-:W-:Y:S02]  /*6a60*/  UIMAD UR7, UR42, UR8, UR37 ;  /* 0x000000082a0772a4 */ /* 0x000fe4000f8e0225 */
[----:B------:R-:W-:Y:S02]  /*6a70*/  @!UP0 UIMAD UR6, UR11, UR39, UR5 ;  /* 0x000000270b0682a4 */ /* 0x000fe4000f8e0205 */
[----:B------:R-:W-:Y:S01]  /*6a80*/  UIMAD UR4, UR58, UR9, UR36 ;  /* 0x000000093a0472a4 */ /* 0x000fe2000f8e0224 */
[----:B------:R-:W-:Y:S02]  /*6a90*/  @!UP0 UMOV UR5, UR10 ;  /* 0x0000000a00058c82 */ /* 0x000fe40008000000 */
[----:B------:R-:W-:Y:S02]  /*6aa0*/  UIMAD UR37, UR5, UR42, UR7 ;  /* 0x0000002a052572a4 */ /* 0x000fe4000f8e0207 */
[----:B------:R-:W-:Y:S11]  /*6ab0*/  UIMAD UR36, UR6, UR58, UR4 ;  /* 0x0000003a062472a4 */ /* 0x000ff6000f8e0204 */
[----:B------:R-:W-:Y:S01]  /*6ac0*/  @!UPT UIADD3 URZ, UPT, UPT, URZ, URZ, URZ ;  /* 0x000000fffffff290 */ /* 0x000fe2000fffe0ff */
.L_x_103:
[----:B------:R-:W-:Y:S01]  /*6ad0*/  UISETP.NE.AND UP0, UPT, UR38, 0x1, UPT ;  /* 0x000000012600788c */ /* 0x000fe2000bf05270 */
[----:B------:R-:W-:Y:S01]  /*6ae0*/  R2UR UR11, R69 ;  /* 0x00000000450b72ca */ /* 0x000fe200000e0000 */
[----:B------:R-:W-:Y:S01]  /*6af0*/  USHF.L.U32 UR46, UR20, 0x6, URZ ;  /* 0x00000006142e7899 */ /* 0x000fe200080006ff */
[----:B------:R-:W-:Y:S01]  /*6b00*/  IADD3 R61, PT, PT, R61, 0x1, RZ ;  /* 0x000000013d3d7810 */ /* 0x000fe20007ffe0ff */
[----:B------:R-:W-:Y:S07]  /*6b10*/  USHF.L.U32 UR45, UR21, 0x6, URZ ;  /* 0x00000006152d7899 */ /* 0x000fee00080006ff */
[----:B------:R-:W2:Y:S01]  /*6b20*/  @!UP0 LDCU.128 UR12, c[0x0][0xb10] ;  /* 0x00016200ff0c87ac */ /* 0x000ea20008000c00 */
[----:B------:R-:W4:Y:S01]  /*6b30*/  @!UP0 LDCU UR5, c[0x0][0xb0c] ;  /* 0x00016180ff0587ac */ /* 0x000f220008000800 */
[----:B------:R-:W3:Y:S01]  /*6b40*/  @!UP0 LDCU UR10, c[0x0][0xb20] ;  /* 0x00016400ff0a87ac */ /* 0x000ee20008000800 */
[----:B--2---:R-:W-:Y:S02]  /*6b50*/  UIMAD.WIDE.U32 UR8, UR37, UR12, URZ ;  /* 0x0000000c250872a5 */ /* 0x004fe4000f8e00ff */
[----:B------:R-:W-:Y:S02]  /*6b60*/  UIMAD.WIDE.U32 UR6, UR36, UR15, URZ ;  /* 0x0000000f240672a5 */ /* 0x000fe4000f8e00ff */
[----:B------:R-:W-:Y:S03]  /*6b70*/  @!UP0 UISETP.NE.AND UP1, UPT, UR14, 0x1, UPT ;  /* 0x000000010e00888c */ /* 0x000fe6000bf25270 */
[----:B------:R-:W-:Y:S01]  /*6b80*/  @!UP0 UMOV UR4, UR9 ;  /* 0x0000000900048c82 */ /* 0x000fe20008000000 */
[----:B----4-:R-:W-:Y:S02]  /*6b90*/  @!UP0 UISETP.NE.AND UP2, UPT, UR5, 0x1, UPT ;  /* 0x000000010500888c */ /* 0x010fe4000bf45270 */
[----:B------:R-:W-:Y:S01]  /*6ba0*/  @!UP0 USHF.R.U32.HI UR4, URZ, UR13, UR4 ;  /* 0x0000000dff048299 */ /* 0x000fe20008011604 */
[----:B------:R-:W-:Y:S02]  /*6bb0*/  @!UP0 UMOV UR6, UR7 ;  /* 0x0000000700068c82 */ /* 0x000fe40008000000 */
[----:B---3--:R-:W-:Y:S02]  /*6bc0*/  @!UP0 USHF.R.U32.HI UR6, URZ, UR10, UR6 ;  /* 0x0000000aff068299 */ /* 0x008fe40008011606 */
[----:B------:R-:W-:Y:S02]  /*6bd0*/  @!UP0 USEL UR7, UR37, UR4, !UP2 ;  /* 0x0000000425078287 */ /* 0x000fe4000d000000 */
[----:B------:R-:W-:Y:S04]  /*6be0*/  @!UP0 USEL UR6, UR36, UR6, !UP1 ;  /* 0x0000000624068287 */ /* 0x000fe8000c800000 */
[----:B------:R-:W-:Y:S02]  /*6bf0*/  @!UP0 UIADD3 UR4, UPT, UPT, -UR7, UR6, URZ ;  /* 0x0000000607048290 */ /* 0x000fe4000fffe1ff */
[----:B------:R-:W-:Y:S02]  /*6c00*/  @!UP0 UIADD3 UR6, UPT, UPT, UR7, -UR6, URZ ;  /* 0x8000000607068290 */ /* 0x000fe4000fffe0ff */
[----:B------:R-:W-:Y:S02]  /*6c10*/  @!UP0 UIMAD UR37, UR4, UR5, UR37 ;  /* 0x00000005042582a4 */ /* 0x000fe4000f8e0225 */
[----:B------:R-:W-:Y:S02]  /*6c20*/  @!UP0 UIMAD UR36, UR6, UR14, UR36 ;  /* 0x0000000e062482a4 */ /* 0x000fe4000f8e0224 */
[----:B------:R-:W-:Y:S09]  /*6c30*/  ULOP3.LUT UP0, URZ, UR11, 0x1b0, URZ, 0xc0, !UPT ;  /* 0x000001b00bff7892 */ /* 0x000ff2000f80c0ff */
[----:B------:R-:W-:Y:S05]  /*6c40*/  BRA.U !UP0, `(.L_x_104) ;  /* 0x00000001087c7547 */ /* 0x000fea000b800000 */
[----:B------:R-:W2:Y:S01]  /*6c50*/  LDCU.64 UR8, c[0x4][0x80] ;  /* 0x01001000ff0877ac */ /* 0x000ea20008000a00 */
[----:B------:R-:W-:Y:S01]  /*6c60*/  MOV R2, 0x0 ;  /* 0x0000000000027802 */ /* 0x000fe20000000f00 */
[----:B------:R-:W-:Y:S02]  /*6c70*/  HFMA2 R12, -RZ, RZ, 0, 5.9604644775390625e-08 ;  /* 0x00000001ff0c7431 */ /* 0x000fe400000001ff */
[----:B------:R-:W-:Y:S01]  /*6c80*/  IMAD.MOV.U32 R8, RZ, RZ, 0x70 ;  /* 0x00000070ff087424 */ /* 0x000fe200078e00ff */
[----:B------:R3:W4:Y:S01]  /*6c90*/  LDC.64 R14, c[0x4][R2] ;  /* 0x01000000020e7b82 */ /* 0x0007220000000a00 */
[----:B------:R-:W1:Y:S01]  /*6ca0*/  LDCU.64 UR6, c[0x4][0x88] ;  /* 0x01001100ff0677ac */ /* 0x000e620008000a00 */
[----:B------:R-:W-:Y:S01]  /*6cb0*/  IMAD.MOV.U32 R13, RZ, RZ, RZ ;  /* 0x000000ffff0d7224 */ /* 0x000fe200078e00ff */
[----:B------:R-:W1:Y:S01]  /*6cc0*/  LDCU.64 UR4, c[0x4][0x8] ;  /* 0x01000100ff0477ac */ /* 0x000e620008000a00 */
[----:B--2---:R-:W-:Y:S01]  /*6cd0*/  MOV R5, UR9 ;  /* 0x0000000900057c02 */ /* 0x004fe20008000f00 */
[----:B------:R-:W-:Y:S01]  /*6ce0*/  IMAD.U32 R4, RZ, RZ, UR8 ;  /* 0x00000008ff047e24 */ /* 0x000fe2000f8e00ff */
[----:B-1----:R-:W-:Y:S01]  /*6cf0*/  MOV R7, UR7 ;  /* 0x0000000700077c02 */ /* 0x002fe20008000f00 */
[----:B------:R-:W-:Y:S01]  /*6d00*/  IMAD.U32 R6, RZ, RZ, UR6 ;  /* 0x00000006ff067e24 */ /* 0x000fe2000f8e00ff */
[----:B------:R-:W-:Y:S01]  /*6d10*/  MOV R11, UR5 ;  /* 0x00000005000b7c02 */ /* 0x000fe20008000f00 */
[----:B------:R-:W-:Y:S02]  /*6d20*/  IMAD.U32 R10, RZ, RZ, UR4 ;  /* 0x00000004ff0a7e24 */ /* 0x000fe4000f8e00ff */
[----:B------:R-:W-:Y:S07]  /*6d30*/  LEPC R20, `(.L_x_105) ;  /* 0x000000001014794e */ /* 0x000fee0000000000 */
[----:B---345:R-:W-:Y:S05]  /*6d40*/  CALL.ABS.NOINC R14 ;  /* 0x000000000e007343 */ /* 0x038fea0003c00000 */
.L_x_105:
[----:B------:R-:W1:Y:S01]  /*6d50*/  LDCU.64 UR8, c[0x4][0x80] ;  /* 0x01001000ff0877ac */ /* 0x000e620008000a00 */
[----:B------:R-:W2:Y:S01]  /*6d60*/  LDC.64 R2, c[0x4][R2] ;  /* 0x0100000002027b82 */ /* 0x000ea20000000a00 */
[----:B------:R-:W-:Y:S02]  /*6d70*/  HFMA2 R12, -RZ, RZ, 0, 5.9604644775390625e-08 ;  /* 0x00000001ff0c7431 */ /* 0x000fe400000001ff */
[----:B------:R-:W-:Y:S02]  /*6d80*/  IMAD.MOV.U32 R8, RZ, RZ, 0x70 ;  /* 0x00000070ff087424 */ /* 0x000fe400078e00ff */
[----:B------:R-:W-:Y:S01]  /*6d90*/  IMAD.MOV.U32 R13, RZ, RZ, RZ ;  /* 0x000000ffff0d7224 */ /* 0x000fe200078e00ff */
[----:B------:R-:W3:Y:S01]  /*6da0*/  LDCU.64 UR6, c[0x4][0x88] ;  /* 0x01001100ff0677ac */ /* 0x000ee20008000a00 */
[----:B------:R-:W4:Y:S01]  /*6db0*/  LDCU.64 UR4, c[0x4][0x8] ;  /* 0x01000100ff0477ac */ /* 0x000f220008000a00 */
[----:B-1----:R-:W-:Y:S02]  /*6dc0*/  MOV R4, UR8 ;  /* 0x0000000800047c02 */ /* 0x002fe40008000f00 */
[----:B------:R-:W-:Y:S02]  /*6dd0*/  MOV R5, UR9 ;  /* 0x0000000900057c02 */ /* 0x000fe40008000f00 */
[----:B---3--:R-:W-:Y:S01]  /*6de0*/  MOV R7, UR7 ;  /* 0x0000000700077c02 */ /* 0x008fe20008000f00 */
[----:B------:R-:W-:Y:S01]  /*6df0*/  IMAD.U32 R6, RZ, RZ, UR6 ;  /* 0x00000006ff067e24 */ /* 0x000fe2000f8e00ff */
[----:B----4-:R-:W-:Y:S01]  /*6e00*/  MOV R11, UR5 ;  /* 0x00000005000b7c02 */ /* 0x010fe20008000f00 */
[----:B------:R-:W-:Y:S02]  /*6e10*/  IMAD.U32 R10, RZ, RZ, UR4 ;  /* 0x00000004ff0a7e24 */ /* 0x000fe4000f8e00ff */
[----:B------:R-:W-:Y:S07]  /*6e20*/  LEPC R20, `(.L_x_104) ;  /* 0x000000001014794e */ /* 0x000fee0000000000 */
[----:B--2---:R-:W-:Y:S05]  /*6e30*/  CALL.ABS.NOINC R2 ;  /* 0x0000000002007343 */ /* 0x004fea0003c00000 */
.L_x_104:
[----:B------:R-:W-:Y:S02]  /*6e40*/  ISETP.NE.U32.AND P0, PT, RZ, UR54, PT ;  /* 0x00000036ff007c0c */ /* 0x000fe4000bf05070 */
[C---:B------:R-:W-:Y:S02]  /*6e50*/  ISETP.NE.U32.AND P1, PT, R54.reuse, RZ, PT ;  /* 0x000000ff3600720c */ /* 0x040fe40003f25070 */
[----:B------:R-:W-:Y:S02]  /*6e60*/  ISETP.NE.U32.AND P4, PT, R54, RZ, PT ;  /* 0x000000ff3600720c */ /* 0x000fe40003f85070 */
[----:B------:R-:W-:Y:S02]  /*6e70*/  ISETP.NE.AND.EX P0, PT, RZ, UR55, PT, P0 ;  /* 0x00000037ff007c0c */ /* 0x000fe4000bf05300 */
[C---:B------:R-:W-:Y:S02]  /*6e80*/  ISETP.NE.AND.EX P1, PT, R55.reuse, RZ, PT, P1 ;  /* 0x000000ff3700720c */ /* 0x040fe40003f25310 */
[----:B------:R-:W-:Y:S02]  /*6e90*/  ISETP.NE.AND.EX P4, PT, R55, RZ, P0, P4 ;  /* 0x000000ff3700720c */ /* 0x000fe40000785340 */
[----:B------:R-:W-:Y:S02]  /*6ea0*/  ISETP.NE.U32.AND P5, PT, R50, RZ, PT ;  /* 0x000000ff3200720c */ /* 0x000fe40003fa5070 */
[----:B------:R-:W-:Y:S02]  /*6eb0*/  ISETP.NE.U32.AND P3, PT, RZ, UR54, PT ;  /* 0x00000036ff007c0c */ /* 0x000fe4000bf65070 */
[----:B------:R-:W-:Y:S02]  /*6ec0*/  PLOP3.LUT P2, PT, PT, PT, PT, 0x8, 0x80 ;  /* 0x000000000080781c */ /* 0x000fe40003f4e170 */
[----:B------:R-:W-:Y:S02]  /*6ed0*/  ISETP.NE.AND.EX P5, PT, R51, RZ, PT, P5 ;  /* 0x000000ff3300720c */ /* 0x000fe40003fa5350 */
[----:B------:R-:W-:Y:S03]  /*6ee0*/  ISETP.NE.AND.EX P3, PT, RZ, UR55, PT, P3 ;  /* 0x00000037ff007c0c */ /* 0x000fe6000bf65330 */
[----:B------:R-:W-:Y:S01]  /*6ef0*/  @!P4 PLOP3.LUT P2, PT, P1, PT, PT, 0x80, 0x8 ;  /* 0x000000000008c81c */ /* 0x000fe20000f4f070 */
[----:B------:R-:W-:Y:S01]  /*6f00*/  @!UPT UIADD3 URZ, UPT, UPT, URZ, URZ, URZ ;  /* 0x000000fffffff290 */ /* 0x000fe2000fffe0ff */
[----:B------:R-:W-:Y:S11]  /*6f10*/  @!P1 BRA `(.L_x_106) ;  /* 0x0000000000309947 */ /* 0x000ff60003800000 */
[----:B------:R-:W-:Y:S01]  /*6f20*/  ISETP.NE.U32.AND P0, PT, R52, RZ, PT ;  /* 0x000000ff3400720c */ /* 0x000fe20003f05070 */
[----:B------:R-:W2:Y:S01]  /*6f30*/  LDCU.64 UR4, c[0x0][0x358] ;  /* 0x00006b00ff0477ac */ /* 0x000ea20008000a00 */
[----:B------:R-:W-:Y:S02]  /*6f40*/  IMAD.MOV.U32 R27, RZ, RZ, 0x1 ;  /* 0x00000001ff1b7424 */ /* 0x000fe400078e00ff */
[----:B------:R-:W-:Y:S11]  /*6f50*/  ISETP.NE.AND.EX P0, PT, R53, RZ, PT, P0 ;  /* 0x000000ff3500720c */ /* 0x000ff60003f05300 */
[----:B------:R-:W-:Y:S02]  /*6f60*/  @!UPT UIADD3 URZ, UPT, UPT, URZ, URZ, URZ ;  /* 0x000000fffffff290 */ /* 0x000fe4000fffe0ff */
[----:B------:R-:W3:Y:S01]  /*6f70*/  @P0 LDC.64 R2, c[0x0][0x888] ;  /* 0x00022200ff020b82 */ /* 0x000ee20000000a00 */
[----:B-1----:R-:W-:Y:S04]  /*6f80*/  @P0 IMAD R0, R54, UR60, RZ ;  /* 0x0000003c36000c24 */ /* 0x002fe8000f8e02ff */
[----:B---3--:R-:W-:Y:S04]  /*6f90*/  @P0 IMAD.WIDE R2, R0, 0x4, R2 ;  /* 0x0000000400020825 */ /* 0x008fe800078e0202 */
[----:B------:R-:W-:Y:S01]  /*6fa0*/  HFMA2 R0, -RZ, RZ, 0, 5.9604644775390625e-08 ;  /* 0x00000001ff007431 */ /* 0x000fe200000001ff */
[----:B--2--5:R2:W5:Y:S04]  /*6fb0*/  @P0 LDG.E R26, desc[UR4][R2.64] ;  /* 0x00000004021a0981 */ /* 0x024568000c1e1900 */
[----:B------:R-:W-:Y:S01]  /*6fc0*/  @!P0 PRMT R27, R0, 0x7610, R27 ;  /* 0x00007610001b8816 */ /* 0x000fe2000000001b */
[----:B--2---:R-:W3:Y:S06]  /*6fd0*/  @!P0 LDC R26, c[0x0][0x880] ;  /* 0x00022000ff1a8b82 */ /* 0x004eec0000000800 */
.L_x_106:
[----:B------:R-:W-:Y:S05]  /*6fe0*/  @!P5 BRA `(.L_x_107) ;  /* 0x000000000024d947 */ /* 0x000fea0003800000 */
[----:B------:R-:W-:Y:S01]  /*6ff0*/  ISETP.NE.U32.AND P0, PT, R48, RZ, PT ;  /* 0x000000ff3000720c */ /* 0x000fe20003f05070 */
[----:B------:R-:W2:Y:S03]  /*7000*/  LDCU.64 UR4, c[0x0][0x358] ;  /* 0x00006b00ff0477ac */ /* 0x000ea60008000a00 */
[----:B------:R-:W-:Y:S11]  /*7010*/  ISETP.NE.AND.EX P0, PT, R49, RZ, PT, P0 ;  /* 0x000000ff3100720c */ /* 0x000ff60003f05300 */
[----:B------:R-:W-:Y:S02]  /*7020*/  @!UPT UIADD3 URZ, UPT, UPT, URZ, URZ, URZ ;  /* 0x000000fffffff290 */ /* 0x000fe4000fffe0ff */
[----:B------:R-:W4:Y:S01]  /*7030*/  @P0 LDC.64 R2, c[0x0][0x8a8] ;  /* 0x00022a00ff020b82 */ /* 0x000f220000000a00 */
[----:B-1----:R-:W-:Y:S04]  /*7040*/  @P0 IMAD R0, R50, UR60, RZ ;  /* 0x0000003c32000c24 */ /* 0x002fe8000f8e02ff */
[----:B----4-:R-:W-:Y:S05]  /*7050*/  @P0 IMAD.WIDE R2, R0, 0x4, R2 ;  /* 0x0000000400020825 */ /* 0x010fea00078e0202 */
[----:B--2--5:R2:W5:Y:S02]  /*7060*/  @P0 LDG.E R24, desc[UR4][R2.64] ;  /* 0x0000000402180981 */ /* 0x024564000c1e1900 */
[----:B--2---:R-:W4:Y:S02]  /*7070*/  @!P0 LDC R24, c[0x0][0x8a0] ;  /* 0x00022800ff188b82 */ /* 0x004f240000000800 */
.L_x_107:
[----:B---3-5:R-:W-:Y:S01]  /*7080*/  FSETP.NEU.AND P0, PT, R26, RZ, PT ;  /* 0x000000ff1a00720b */ /* 0x028fe20003f0d000 */
[----:B------:R-:W-:Y:S01]  /*7090*/  ULOP3.LUT UR4, UR52, 0x1, URZ, 0x3c, !UPT ;  /* 0x0000000134047892 */ /* 0x000fe2000f8e3cff */
[----:B------:R-:W-:Y:S01]  /*70a0*/  SEL R4, RZ, 0xffffffff, P3 ;  /* 0xffffffffff047807 */ /* 0x000fe20001800000 */
[----:B------:R-:W-:Y:S01]  /*70b0*/  IMAD.U32 R78, RZ, RZ, UR48 ;  /* 0x00000030ff4e7e24 */ /* 0x000fe2000f8e00ff */
[----:B------:R-:W-:Y:S01]  /*70c0*/  @!P4 LOP3.LUT P3, RZ, R27, 0xff, RZ, 0xc0, !PT ;  /* 0x000000ff1bffc812 */ /* 0x000fe2000786c0ff */
[----:B------:R-:W-:Y:S01]  /*70d0*/  IMAD.SHL.U32 R73, R63, 0x10, RZ ;  /* 0x000000103f497824 */ /* 0x000fe200078e00ff */
[----:B-1----:R-:W-:Y:S01]  /*70e0*/  @!P4 SEL R0, RZ, 0xffffffff, P0 ;  /* 0xffffffffff00c807 */ /* 0x002fe20000000000 */
[----:B------:R-:W-:Y:S01]  /*70f0*/  IMAD.U32 R81, RZ, RZ, UR4 ;  /* 0x00000004ff517e24 */ /* 0x000fe2000f8e00ff */
[----:B------:R-:W-:Y:S01]  /*7100*/  LEA R71, R22, UR49, 0x3 ;  /* 0x0000003116477c11 */ /* 0x000fe2000f8e18ff */
[----:B------:R-:W-:Y:S01]  /*7110*/  IMAD.SHL.U32 R78, R78, 0x2000, RZ ;  /* 0x000020004e4e7824 */ /* 0x000fe200078e00ff */
[----:B------:R-:W-:Y:S01]  /*7120*/  @P2 SEL R0, R4, R0, !P3 ;  /* 0x0000000004002207 */ /* 0x000fe20005800000 */
[----:B------:R-:W-:Y:S01]  /*7130*/  IMAD.SHL.U32 R72, R62, 0x10, RZ ;  /* 0x000000103e487824 */ /* 0x000fe200078e00ff */
[----:B------:R-:W-:Y:S01]  /*7140*/  SEL R3, RZ, 0xffffffff, P0 ;  /* 0xffffffffff037807 */ /* 0x000fe20000000000 */
[----:B------:R-:W-:Y:S01]  /*7150*/  IMAD.IADD R77, R67, 0x1, R78 ;  /* 0x00000001434d7824 */ /* 0x000fe200078e024e */
[----:B------:R-:W-:Y:S01]  /*7160*/  @!P4 LOP3.LUT R0, R0, 0x1, RZ, 0xc0, !PT ;  /* 0x000000010000c812 */ /* 0x000fe200078ec0ff */
[----:B------:R-:W-:Y:S01]  /*7170*/  BSSY B1, `(.L_x_108) ;  /* 0x0000038000017945 */ /* 0x000fe20003800000 */
[----:B------:R-:W-:Y:S01]  /*7180*/  IMAD.MOV.U32 R80, RZ, RZ, 0x1 ;  /* 0x00000001ff507424 */ /* 0x000fe200078e00ff */
[----:B------:R-:W-:Y:S02]  /*7190*/  CS2R R46, SRZ ;  /* 0x00000000002e7805 */ /* 0x000fe4000001ff00 */
[----:B------:R-:W-:Y:S01]  /*71a0*/  ISETP.NE.U32.OR P5, PT, R0, 0x1, P4 ;  /* 0x000000010000780c */ /* 0x000fe200027a5470 */
[----:B------:R-:W-:Y:S01]  /*71b0*/  IMAD.U32 R0, RZ, RZ, UR48 ;  /* 0x00000030ff007e24 */ /* 0x000fe2000f8e00ff */
[----:B------:R-:W-:Y:S01]  /*71c0*/  LOP3.LUT P4, R60, R27, 0xff, RZ, 0xc0, !PT ;  /* 0x000000ff1b3c7812 */ /* 0x000fe2000788c0ff */
[----:B------:R-:W-:Y:S01]  /*71d0*/  IMAD.IADD R76, R77, 0x1, R73 ;  /* 0x000000014d4c7824 */ /* 0x000fe200078e0249 */
[----:B------:R-:W-:Y:S01]  /*71e0*/  P2R R70, PR, RZ, 0x20 ;  /* 0x00000020ff467803 */ /* 0x000fe20000000000 */
[----:B------:R-:W-:Y:S01]  /*71f0*/  IMAD R25, R22, 0x20, R23 ;  /* 0x0000002016197824 */ /* 0x000fe200078e0217 */
[----:B------:R-:W-:Y:S01]  /*7200*/  LEA R0, R0, UR49, 0x3 ;  /* 0x0000003100007c11 */ /* 0x000fe2000f8e18ff */
[----:B------:R-:W-:Y:S01]  /*7210*/  IMAD.U32 R79, RZ, RZ, UR48 ;  /* 0x00000030ff4f7e24 */ /* 0x000fe2000f8e00ff */
[----:B------:R-:W-:Y:S02]  /*7220*/  @P1 SEL R3, R4, R3, !P4 ;  /* 0x0000000304031207 */ /* 0x000fe40006000000 */
[----:B------:R-:W-:Y:S02]  /*7230*/  CS2R R44, SRZ ;  /* 0x00000000002c7805 */ /* 0x000fe4000001ff00 */
[----:B------:R-:W-:Y:S02]  /*7240*/  CS2R R42, SRZ ;  /* 0x00000000002a7805 */ /* 0x000fe4000001ff00 */
[----:B------:R-:W-:Y:S02]  /*7250*/  CS2R R40, SRZ ;  /* 0x0000000000287805 */ /* 0x000fe4000001ff00 */
[----:B------:R-:W-:Y:S02]  /*7260*/  LOP3.LUT R3, R3, 0x1, RZ, 0xc0, !PT ;  /* 0x0000000103037812 */ /* 0x000fe400078ec0ff */
[----:B------:R-:W-:Y:S02]  /*7270*/  CS2R R38, SRZ ;  /* 0x0000000000267805 */ /* 0x000fe4000001ff00 */
[----:B------:R-:W-:Y:S02]  /*7280*/  @P5 SHF.L.U32 R2, R81, 0x1f, RZ ;  /* 0x0000001f51025819 */ /* 0x000fe400000006ff */
[----:B------:R-:W-:Y:S02]  /*7290*/  CS2R R36, SRZ ;  /* 0x0000000000247805 */ /* 0x000fe4000001ff00 */
[----:B------:R-:W-:Y:S02]  /*72a0*/  ISETP.NE.U32.AND P0, PT, R3, 0x1, PT ;  /* 0x000000010300780c */ /* 0x000fe40003f05070 */
[----:B------:R-:W-:Y:S01]  /*72b0*/  CS2R R34, SRZ ;  /* 0x0000000000227805 */ /* 0x000fe2000001ff00 */
[----:B------:R1:W2:Y:S01]  /*72c0*/  @P5 SYNCS.PHASECHK.TRANS64.TRYWAIT P3, [R0+URZ+0x40], R2 ;  /* 0x00004002000055a7 */ /* 0x0002a200080611ff */
[----:B------:R-:W-:Y:S02]  /*72d0*/  CS2R R32, SRZ ;  /* 0x0000000000207805 */ /* 0x000fe4000001ff00 */
[----:B------:R-:W-:Y:S01]  /*72e0*/  P2R R82, PR, RZ, 0x1 ;  /* 0x00000001ff527803 */ /* 0x000fe20000000000 */
[----:B------:R-:W-:Y:S02]  /*72f0*/  IMAD.IADD R75, R77, 0x1, R72 ;  /* 0x000000014d4b7824 */ /* 0x000fe400078e0248 */
[----:B------:R-:W-:Y:S01]  /*7300*/  IMAD.IADD R74, R66, 0x1, R76 ;  /* 0x00000001424a7824 */ /* 0x000fe200078e024c */
[----:B-1----:R-:W-:Y:S04]  /*7310*/  SHF.L.U32 R2, R65, 0x1f, RZ ;  /* 0x0000001f41027819 */ /* 0x002fe800000006ff */
[----:B------:R1:W3:Y:S01]  /*7320*/  SYNCS.PHASECHK.TRANS64.TRYWAIT P2, [R71+URZ+0xa0], R2 ;  /* 0x0000a002470075a7 */ /* 0x0002e200080411ff */
[----:B--2---:R-:W-:Y:S01]  /*7330*/  @P5 SEL R80, RZ, 0x1, !P3 ;  /* 0x00000001ff505807 */ /* 0x004fe20005800000 */
[----:B-1----:R-:W-:Y:S06]  /*7340*/  @!P5 BRA `(.L_x_109) ;  /* 0x000000000068d947 */ /* 0x002fec0003800000 */
[----:B------:R-:W-:Y:S01]  /*7350*/  ISETP.NE.AND P0, PT, R80, RZ, PT ;  /* 0x000000ff5000720c */ /* 0x000fe20003f05270 */
[----:B------:R-:W-:Y:S01]  /*7360*/  BSSY B0, `(.L_x_110) ;  /* 0x000000d000007945 */ /* 0x000fe20003800000 */
[----:B------:R-:W-:Y:S02]  /*7370*/  CS2R R34, SRZ ;  /* 0x0000000000227805 */ /* 0x000fe4000001ff00 */
[----:B------:R-:W-:Y:S02]  /*7380*/  CS2R R32, SRZ ;  /* 0x0000000000207805 */ /* 0x000fe4000001ff00 */
[----:B------:R-:W-:Y:S02]  /*7390*/  CS2R R38, SRZ ;  /* 0x0000000000267805 */ /* 0x000fe4000001ff00 */
[----:B------:R-:W-:Y:S02]  /*73a0*/  CS2R R36, SRZ ;  /* 0x0000000000247805 */ /* 0x000fe4000001ff00 */
[----:B------:R-:W-:Y:S02]  /*73b0*/  CS2R R42, SRZ ;  /* 0x00000000002a7805 */ /* 0x000fe4000001ff00 */
[----:B------:R-:W-:Y:S02]  /*73c0*/  CS2R R40, SRZ ;  /* 0x0000000000287805 */ /* 0x000fe4000001ff00 */
[----:B------:R-:W-:Y:S02]  /*73d0*/  CS2R R46, SRZ ;  /* 0x00000000002e7805 */ /* 0x000fe4000001ff00 */
[----:B------:R-:W-:Y:S01]  /*73e0*/  CS2R R44, SRZ ;  /* 0x00000000002c7805 */ /* 0x000fe2000001ff00 */
[----:B------:R-:W-:Y:S06]  /*73f0*/  @P0 BRA `(.L_x_111) ;  /* 0x00000000000c0947 */ /* 0x000fec0003800000 */
[----:B------:R-:W-:Y:S04]  /*7400*/  SHF.L.U32 R3, R81, 0x1f, RZ ;  /* 0x0000001f51037819 */ /* 0x000fe800000006ff */
[----:B------:R-:W1:Y:S02]  /*7410*/  SYNCS.PHASECHK.TRANS64.TRYWAIT P0, [R0+URZ+0x40], R3 ;  /* 0x00004003000075a7 */ /* 0x000e6400080011ff */
[----:B-1----:R-:W-:Y:S05]  /*7420*/  @!P0 BRA `(.L_x_112) ;  /* 0x0000001c00708947 */ /* 0x002fea0003800000 */
.L_x_111:
[----:B------:R-:W-:Y:S05]  /*7430*/  BSYNC B0 ;  /* 0x0000000000007941 */ /* 0x000fea0003800000 */
.L_x_110:
[----:B------:R-:W-:Y:S01]  /*7440*/  ISETP.NE.AND P0, PT, R82, RZ, PT ;  /* 0x000000ff5200720c */ /* 0x000fe20003f05270 */
[----:B------:R-:W-:Y:S04]  /*7450*/  UIADD3 UR4, UPT, UPT, UR48, 0x1, URZ ;  /* 0x0000000130047890 */ /* 0x000fe8000fffe0ff */
[----:B------:R-:W-:Y:S04]  /*7460*/  UISETP.NE.AND UP0, UPT, UR4, 0x3, UPT ;  /* 0x000000030400788c */ /* 0x000fe8000bf05270 */
[----:B------:R-:W-:Y:S02]  /*7470*/  USEL UR5, URZ, 0x1, UP0 ;  /* 0x00000001ff057887 */ /* 0x000fe40008000000 */
[----:B------:R-:W-:Y:S02]  /*7480*/  USEL UR4, UR4, URZ, UP0 ;  /* 0x000000ff04047287 */ /* 0x000fe40008000000 */
[----:B------:R2:W1:Y:S02]  /*7490*/  @P0 LDS.128 R32, [R77] ;  /* 0x000000004d200984 */ /* 0x0004640000000c00 */
[----:B------:R-:W-:Y:S02]  /*74a0*/  LOP3.LUT R81, R81, UR5, RZ, 0x3c, !PT ;  /* 0x0000000551517c12 */ /* 0x000fe4000f8e3cff */
[----:B------:R2:W1:Y:S01]  /*74b0*/  @P0 LDS.128 R36, [R76+0x10] ;  /* 0x000010004c240984 */ /* 0x0004620000000c00 */
[----:B------:R-:W-:Y:S03]  /*74c0*/  IMAD.U32 R79, RZ, RZ, UR4 ;  /* 0x00000004ff4f7e24 */ /* 0x000fe6000f8e00ff */
[----:B------:R2:W1:Y:S04]  /*74d0*/  @P0 LDS.128 R40, [R75+0x20] ;  /* 0x000020004b280984 */ /* 0x0004680000000c00 */
[----:B------:R2:W1:Y:S02]  /*74e0*/  @P0 LDS.128 R44, [R74+0x10] ;  /* 0x000010004a2c0984 */ /* 0x0004640000000c00 */
.L_x_109:
[----:B------:R-:W-:Y:S05]  /*74f0*/  BSYNC B1 ;  /* 0x0000000000017941 */ /* 0x000fea0003800000 */
.L_x_108:
[----:B-1----:R-:W-:Y:S04]  /*7500*/  SHF.R.U32.HI R0, RZ, 0x15, R25 ;  /* 0x00000015ff007819 */ /* 0x002fe80000011619 */
[----:B------:R-:W-:Y:S01]  /*7510*/  LOP3.LUT P0, RZ, R0, 0x3, R56, 0x48, !PT ;  /* 0x0000000300ff7812 */ /* 0x000fe20007804838 */
[----:B------:R-:W-:Y:S01]  /*7520*/  @!UPT UIADD3 URZ, UPT, UPT, URZ, URZ, URZ ;  /* 0x000000fffffff290 */ /* 0x000fe2000fffe0ff */
[----:B---3--:R-:W-:Y:S11]  /*7530*/  @P2 BRA `(.L_x_113) ;  /* 0x0000000000082947 */ /* 0x008ff60003800000 */
[----:B------:R-:W1:Y:S02]  /*7540*/  SYNCS.PHASECHK.TRANS64.TRYWAIT P1, [R71+URZ+0xa0], R2 ;  /* 0x0000a002470075a7 */ /* 0x000e6400080211ff */
[----:B-1----:R-:W-:Y:S05]  /*7550*/  @!P1 BRA `(.L_x_114) ;  /* 0x0000001c00389947 */ /* 0x002fea0003800000 */
.L_x_113:
[----:B------:R-:W-:Y:S05]  /*7560*/  @!P0 BRA `(.L_x_115) ;  /* 0x0000000000408947 */ /* 0x000fea0003800000 */
[----:B------:R-:W3:Y:S01]  /*7570*/  LDCU.64 UR8, c[0x4][0x70] ;  /* 0x01000e00ff0877ac */ /* 0x000ee20008000a00 */
[----:B------:R-:W-:Y:S01]  /*7580*/  MOV R3, 0x0 ;  /* 0x0000000000037802 */ /* 0x000fe20000000f00 */
[----:B------:R-:W-:Y:S02]  /*7590*/  HFMA2 R12, -RZ, RZ, 0, 5.9604644775390625e-08 ;  /* 0x00000001ff0c7431 */ /* 0x000fe400000001ff */
[----:B------:R-:W-:Y:S02]  /*75a0*/  IMAD.MOV.U32 R8, RZ, RZ, 0x192 ;  /* 0x00000192ff087424 */ /* 0x000fe400078e00ff */
[----:B------:R-:W-:Y:S01]  /*75b0*/  IMAD.MOV.U32 R13, RZ, RZ, RZ ;  /* 0x000000ffff0d7224 */ /* 0x000fe200078e00ff */
[----:B------:R-:W5:Y:S01]  /*75c0*/  LDCU.64 UR6, c[0x4][0x78] ;  /* 0x01000f00ff0677ac */ /* 0x000f620008000a00 */
[----:B-1----:R-:W1:Y:S01]  /*75d0*/  LDC.64 R2, c[0x4][R3] ;  /* 0x0100000003027b82 */ /* 0x002e620000000a00 */
[----:B------:R-:W2:Y:S01]  /*75e0*/  LDCU.64 UR4, c[0x4][0x10] ;  /* 0x01000200ff0477ac */ /* 0x000ea20008000a00 */
[----:B---3--:R-:W-:Y:S01]  /*75f0*/  MOV R5, UR9 ;  /* 0x0000000900057c02 */ /* 0x008fe20008000f00 */
[----:B------:R-:W-:Y:S01]  /*7600*/  IMAD.U32 R4, RZ, RZ, UR8 ;  /* 0x00000008ff047e24 */ /* 0x000fe2000f8e00ff */
[----:B-----5:R-:W-:Y:S01]  /*7610*/  MOV R7, UR7 ;  /* 0x0000000700077c02 */ /* 0x020fe20008000f00 */
[----:B------:R-:W-:Y:S01]  /*7620*/  IMAD.U32 R6, RZ, RZ, UR6 ;  /* 0x00000006ff067e24 */ /* 0x000fe2000f8e00ff */
[----:B--2---:R-:W-:Y:S01]  /*7630*/  MOV R11, UR5 ;  /* 0x00000005000b7c02 */ /* 0x004fe20008000f00 */
[----:B------:R-:W-:Y:S02]  /*7640*/  IMAD.U32 R10, RZ, RZ, UR4 ;  /* 0x00000004ff0a7e24 */ /* 0x000fe4000f8e00ff */
[----:B------:R-:W-:Y:S07]  /*7650*/  LEPC R20, `(.L_x_115) ;  /* 0x000000001014794e */ /* 0x000fee0000000000 */
[----:B-1--4-:R-:W-:Y:S05]  /*7660*/  CALL.ABS.NOINC R2 ;  /* 0x0000000002007343 */ /* 0x012fea0003c00000 */
.L_x_115:
[----:B------:R-:W-:Y:S05]  /*7670*/  WARPSYNC.ALL ;  /* 0x0000000000007948 */ /* 0x000fea0003800000 */
[----:B------:R-:W-:Y:S01]  /*7680*/  R2UR UR4, R25 ;  /* 0x00000000190472ca */ /* 0x000fe200000e0000 */
[----:B------:R-:W-:Y:S01]  /*7690*/  BSSY.RECONVERGENT B0, `(.L_x_116) ;  /* 0x000003d000007945 */ /* 0x000fe20003800200 */
[----:B------:R-:W-:Y:S11]  /*76a0*/  ISETP.NE.AND P0, PT, R68, RZ, PT ;  /* 0x000000ff4400720c */ /* 0x000ff60003f05270 */
[----:B------:R-:W4:Y:S02]  /*76b0*/  LDTM.x16 R4, tmem[UR4] ;  /* 0x00000004000479ee */ /* 0x000f240008240000 */
[C---:B----4-:R-:W-:Y:S01]  /*76c0*/  FMUL R0, R24.reuse, R4 ;  /* 0x0000000418007220 */ /* 0x050fe20000400000 */
[C---:B-1----:R-:W-:Y:S01]  /*76d0*/  FMUL R2, R24.reuse, R5 ;  /* 0x0000000518027220 */ /* 0x042fe20000400000 */
[C---:B------:R-:W-:Y:S01]  /*76e0*/  FMUL R3, R24.reuse, R6 ;  /* 0x0000000618037220 */ /* 0x040fe20000400000 */
[----:B------:R-:W-:Y:S01]  /*76f0*/  FMUL R7, R24, R7 ;  /* 0x0000000718077220 */ /* 0x000fe20000400000 */
[----:B------:R-:W-:Y:S01]  /*7700*/  FFMA R28, R26, R32, R0 ;  /* 0x000000201a1c7223 */ /* 0x000fe20000000000 */
        /* <DEDUP_REMOVED lines=10> */
[----:B------:R1:W-:Y:S01]  /*77b0*/  STS.128 [R77], R28 ;  /* 0x0000001c4d007388 */ /* 0x0003e20000000c00 */
        /* <DEDUP_REMOVED lines=8> */
[----:B------:R1:W-:Y:S01]  /*7840*/  STS.128 [R76+0x10], R4 ;  /* 0x000010044c007388 */ /* 0x0003e20000000c00 */
[----:B------:R-:W-:Y:S01]  /*7850*/  FMUL R13, R24, R17 ;  /* 0x00000011180d7220 */ /* 0x000fe20000400000 */
[----:B------:R-:W-:Y:S01]  /*7860*/  FFMA R10, R26, R42, R10 ;  /* 0x0000002a1a0a7223 */ /* 0x000fe2000000000a */
[----:B------:R-:W-:Y:S01]  /*7870*/  FMUL R14, R24, R18 ;  /* 0x00000012180e7220 */ /* 0x000fe20000400000 */
[----:B------:R-:W-:Y:S01]  /*7880*/  FFMA R11, R26, R43, R15 ;  /* 0x0000002b1a0b7223 */ /* 0x000fe2000000000f */
[----:B------:R-:W-:Y:S01]  /*7890*/  FMUL R19, R24, R19 ;  /* 0x0000001318137220 */ /* 0x000fe20000400000 */
[C---:B------:R-:W-:Y:S01]  /*78a0*/  FFMA R12, R26.reuse, R44, R12 ;  /* 0x0000002c1a0c7223 */ /* 0x040fe2000000000c */
[C---:B------:R-:W-:Y:S01]  /*78b0*/  FFMA R13, R26.reuse, R45, R13 ;  /* 0x0000002d1a0d7223 */ /* 0x040fe2000000000d */
[C---:B------:R-:W-:Y:S01]  /*78c0*/  FFMA R14, R26.reuse, R46, R14 ;  /* 0x0000002e1a0e7223 */ /* 0x040fe2000000000e */
[----:B------:R1:W-:Y:S01]  /*78d0*/  STS.128 [R75+0x20], R8 ;  /* 0x000020084b007388 */ /* 0x0003e20000000c00 */
[----:B------:R-:W-:Y:S05]  /*78e0*/  FFMA R15, R26, R47, R19 ;  /* 0x0000002f1a0f7223 */ /* 0x000fea0000000013 */
[----:B------:R1:W-:Y:S01]  /*78f0*/  STS.128 [R74+0x10], R12 ;  /* 0x0000100c4a007388 */ /* 0x0003e20000000c00 */
[----:B------:R-:W-:Y:S01]  /*7900*/  @!PT LDS RZ, [RZ] ;  /* 0x00000000fffff984 */ /* 0x000fe20000000800 */
[----:B------:R-:W-:Y:S01]  /*7910*/  @!PT LDS RZ, [RZ] ;  /* 0x00000000fffff984 */ /* 0x000fe20000000800 */
[----:B------:R-:W-:Y:S01]  /*7920*/  @!PT LDS RZ, [RZ] ;  /* 0x00000000fffff984 */ /* 0x000fe20000000800 */
[----:B------:R-:W-:Y:S01]  /*7930*/  @!PT LDS RZ, [RZ] ;  /* 0x00000000fffff984 */ /* 0x000fe20000000800 */
[----:B------:R3:W-:Y:S06]  /*7940*/  MEMBAR.ALL.CTA ;  /* 0x0000000000007992 */ /* 0x0007ec0000008000 */
[----:B---3--:R-:W3:Y:S02]  /*7950*/  FENCE.VIEW.ASYNC.S ;  /* 0x00000000000073c6 */ /* 0x008ee40000000000 */
[----:B---3--:R-:W-:Y:S06]  /*7960*/  BAR.SYNC.DEFER_BLOCKING 0x1, 0x80 ;  /* 0x0042000000007b1d */ /* 0x008fec0000010000 */
[----:B------:R-:W-:Y:S05]  /*7970*/  @P0 BRA `(.L_x_117) ;  /* 0x0000000000380947 */ /* 0x000fea0003800000 */
[----:B------:R-:W3:Y:S01]  /*7980*/  LDCU.64 UR6, c[0x0][0x348] ;  /* 0x00006900ff0677ac */ /* 0x000ee20008000a00 */
[----:B------:R-:W-:Y:S01]  /*7990*/  R2UR UR5, R78 ;  /* 0x000000004e0572ca */ /* 0x000fe200000e0000 */
[----:B------:R-:W-:Y:S01]  /*79a0*/  UMOV UR47, UR60 ;  /* 0x0000003c002f7c82 */ /* 0x000fe20008000000 */
[----:B------:R-:W-:Y:S01]  /*79b0*/  UIADD3 UR9, UPT, UPT, UR45, 0x20, URZ ;  /* 0x000000202d097890 */ /* 0x000fe2000fffe0ff */
[----:B------:R-:W-:Y:S01]  /*79c0*/  UMOV UR10, UR46 ;  /* 0x0000002e000a7c82 */ /* 0x000fe20008000000 */
[----:B------:R-:W-:Y:S09]  /*79d0*/  UMOV UR11, UR60 ;  /* 0x0000003c000b7c82 */ /* 0x000ff20008000000 */
[----:B------:R-:W-:Y:S02]  /*79e0*/  UIADD3 UR5, UPT, UPT, UR49, UR5, URZ ;  /* 0x0000000531057290 */ /* 0x000fe4000fffe0ff */
[----:B---3--:R-:W-:Y:S02]  /*79f0*/  UIADD3 UR4, UP0, UPT, UR6, 0x680, URZ ;  /* 0x0000068006047890 */ /* 0x008fe4000ff1e0ff */
[----:B------:R-:W-:Y:S02]  /*7a00*/  UIADD3 UR44, UPT, UPT, UR5, 0x200, URZ ;  /* 0x00000200052c7890 */ /* 0x000fe4000fffe0ff */
[----:B------:R-:W-:Y:S02]  /*7a10*/  UIADD3 UR8, UPT, UPT, UR5, 0x1200, URZ ;  /* 0x0000120005087890 */ /* 0x000fe4000fffe0ff */
[----:B------:R-:W-:Y:S09]  /*7a20*/  UIADD3.X UR5, UPT, UPT, URZ, UR7, URZ, UP0, !UPT ;  /* 0x00000007ff057290 */ /* 0x000ff200087fe4ff */
[----:B------:R3:W-:Y:S01]  /*7a30*/  UTMASTG.3D [UR44], [UR4] ;  /* 0x0000002c040073b5 */ /* 0x0007e20008010000 */
[----:B------:R3:W-:Y:S02]  /*7a40*/  UTMASTG.3D [UR8], [UR4] ;  /* 0x00000008040073b5 */ /* 0x0007e40008010000 */
[----:B---3--:R0:W-:Y:S02]  /*7a50*/  UTMACMDFLUSH ;  /* 0x00000000000079b7 */ /* 0x0081e40000000000 */
.L_x_117:
[----:B------:R-:W-:Y:S05]  /*7a60*/  BSYNC.RECONVERGENT B0 ;  /* 0x0000000000007941 */ /* 0x000fea0003800200 */
.L_x_116:
[----:B------:R-:W-:Y:S01]  /*7a70*/  UIADD3 UR43, UPT, UPT, UR48, 0x1, URZ ;  /* 0x00000001302b7890 */ /* 0x000fe2000fffe0ff */
[----:B------:R-:W-:Y:S03]  /*7a80*/  BSSY.RECONVERGENT B0, `(.L_x_118) ;  /* 0x0000005000007945 */ /* 0x000fe60003800200 */
[----:B------:R-:W-:Y:S04]  /*7a90*/  UISETP.NE.AND UP0, UPT, UR43, 0x3, UPT ;  /* 0x000000032b00788c */ /* 0x000fe8000bf05270 */
[----:B------:R-:W-:Y:S01]  /*7aa0*/  USEL UR44, UR43, URZ, UP0 ;  /* 0x000000ff2b2c7287 */ /* 0x000fe20008000000 */
[----:B------:R-:W-:Y:S11]  /*7ab0*/  @P0 BRA `(.L_x_119) ;  /* 0x0000000000040947 */ /* 0x000ff60003800000 */
[----:B------:R-:W-:Y:S04]  /*7ac0*/  DEPBAR.LE SB0, 0x1 ;  /* 0x000080400000791a */ /* 0x000fe80000000000 */
.L_x_119:
[----:B------:R-:W-:Y:S05]  /*7ad0*/  BSYNC.RECONVERGENT B0 ;  /* 0x0000000000007941 */ /* 0x000fea0003800200 */
.L_x_118:
[----:B------:R-:W-:Y:S01]  /*7ae0*/  BAR.SYNC.DEFER_BLOCKING 0x1, 0x80 ;  /* 0x0042000000007b1d */ /* 0x000fe20000010000 */
[----:B------:R-:W-:Y:S01]  /*7af0*/  ISETP.NE.AND P1, PT, R70, RZ, PT ;  /* 0x000000ff4600720c */ /* 0x000fe20003f25270 */
[----:B------:R-:W-:Y:S01]  /*7b00*/  UISETP.NE.AND UP0, UPT, UR51, URZ, UPT ;  /* 0x000000ff3300728c */ /* 0x000fe2000bf05270 */
[----:B------:R-:W-:Y:S11]  /*7b10*/  LEA R2, R79, UR49, 0x3 ;  /* 0x000000314f027c11 */ /* 0x000ff6000f8e18ff */
[----:B------:R-:W-:Y:S01]  /*7b20*/  @P1 SHF.L.U32 R3, R81, 0x1f, RZ ;  /* 0x0000001f51031819 */ /* 0x000fe200000006ff */
[----:B------:R-:W-:Y:S06]  /*7b30*/  BRA.U !UP0, `(.L_x_120) ;  /* 0x0000000108287547 */ /* 0x000fec000b800000 */
[----:B------:R-:W-:Y:S01]  /*7b40*/  R2UR UR4, R59 ;  /* 0x000000003b0472ca */ /* 0x000fe200000e0000 */
[----:B-1----:R-:W-:Y:S05]  /*7b50*/  IMAD.U32 R4, RZ, RZ, UR50 ;  /* 0x00000032ff047e24 */ /* 0x002fea000f8e00ff */
[----:B------:R-:W-:Y:S05]  /*7b60*/  @P1 LEA R4, R4, UR49, 0x3 ;  /* 0x0000003104041c11 */ /* 0x000fea000f8e18ff */
[----:B------:R-:W-:Y:S02]  /*7b70*/  @P1 VIADD R4, R4, 0x58 ;  /* 0x0000005804041836 */ /* 0x000fe40000000000 */
[----:B------:R-:W-:Y:S01]  /*7b80*/  IMAD.U32 R0, RZ, RZ, UR4 ;  /* 0x00000004ff007e24 */ /* 0x000fe2000f8e00ff */
[----:B------:R-:W-:Y:S04]  /*7b90*/  UIADD3 UR4, UPT, UPT, UR50, 0x1, URZ ;  /* 0x0000000132047890 */ /* 0x000fe8000fffe0ff */
[----:B------:R-:W-:Y:S01]  /*7ba0*/  @P1 PRMT R0, R0, 0x654, R4 ;  /* 0x0000065400001816 */ /* 0x000fe20000000004 */
[----:B------:R-:W-:Y:S03]  /*7bb0*/  UISETP.NE.AND UP0, UPT, UR4, 0x3, UPT ;  /* 0x000000030400788c */ /* 0x000fe6000bf05270 */
[----:B------:R3:W-:Y:S01]  /*7bc0*/  @P1 SYNCS.ARRIVE.TRANS64.RED.A1T0 RZ, [R0+URZ], RZ ;  /* 0x000000ff00ff19a7 */ /* 0x0007e200081004ff */
[----:B------:R-:W-:Y:S07]  /*7bd0*/  USEL UR50, UR4, URZ, UP0 ;  /* 0x000000ff04327287 */ /* 0x000fee0008000000 */
.L_x_120:
[----:B------:R-:W4:Y:S01]  /*7be0*/  @P1 SYNCS.PHASECHK.TRANS64.TRYWAIT P0, [R2+URZ+0x40], R3 ;  /* 0x00004003020015a7 */ /* 0x000f2200080011ff */
[----:B------:R-:W-:Y:S01]  /*7bf0*/  BSSY B1, `(.L_x_121) ;  /* 0x0000015000017945 */ /* 0x000fe20003800000 */
[----:B----4-:R-:W-:Y:S03]  /*7c00*/  @P1 SEL R80, RZ, 0x1, !P0 ;  /* 0x00000001ff501807 */ /* 0x010fe60004000000 */
[----:B------:R-:W-:Y:S05]  /*7c10*/  @!P1 BRA `(.L_x_122) ;  /* 0x0000000000489947 */ /* 0x000fea0003800000 */
[----:B------:R-:W-:Y:S01]  /*7c20*/  ISETP.NE.AND P1, PT, R82, RZ, PT ;  /* 0x000000ff5200720c */ /* 0x000fe20003f25270 */
[----:B------:R-:W-:Y:S01]  /*7c30*/  BSSY B0, `(.L_x_123) ;  /* 0x000000a000007945 */ /* 0x000fe20003800000 */
[----:B------:R-:W-:Y:S11]  /*7c40*/  ISETP.NE.AND P0, PT, R80, RZ, PT ;  /* 0x000000ff5000720c */ /* 0x000ff60003f05270 */
[----:B------:R-:W-:Y:S04]  /*7c50*/  @P1 IMAD R79, R79, 0x2000, R67 ;  /* 0x000020004f4f1824 */ /* 0x000fe800078e0243 */
[----:B-1----:R-:W-:Y:S01]  /*7c60*/  @P1 IMAD.IADD R4, R73, 0x1, R79 ;  /* 0x0000000149041824 */ /* 0x002fe200078e024f */
[----:B------:R-:W-:Y:S03]  /*7c70*/  @P1 IADD3 R3, PT, PT, R72, R79, RZ ;  /* 0x0000004f48031210 */ /* 0x000fe60007ffe0ff */
[----:B---3--:R-:W-:Y:S01]  /*7c80*/  @P1 IMAD.IADD R0, R66, 0x1, R4 ;  /* 0x0000000142001824 */ /* 0x008fe200078e0204 */
[----:B------:R-:W-:Y:S06]  /*7c90*/  @P0 BRA `(.L_x_124) ;  /* 0x00000000000c0947 */ /* 0x000fec0003800000 */
[----:B------:R-:W-:Y:S04]  /*7ca0*/  SHF.L.U32 R81, R81, 0x1f, RZ ;  /* 0x0000001f51517819 */ /* 0x000fe800000006ff */
[----:B------:R-:W1:Y:S02]  /*7cb0*/  SYNCS.PHASECHK.TRANS64.TRYWAIT P0, [R2+URZ+0x40], R81 ;  /* 0x00004051020075a7 */ /* 0x000e6400080011ff */
[----:B-1----:R-:W-:Y:S05]  /*7cc0*/  @!P0 BRA `(.L_x_125) ;  /* 0x0000001400708947 */ /* 0x002fea0003800000 */
.L_x_124:
[----:B------:R-:W-:Y:S05]  /*7cd0*/  BSYNC B0 ;  /* 0x0000000000007941 */ /* 0x000fea0003800000 */
.L_x_123:
[----:B------:R-:W-:Y:S11]  /*7ce0*/  ISETP.NE.AND P0, PT, R82, RZ, PT ;  /* 0x000000ff5200720c */ /* 0x000ff60003f05270 */
[----:B------:R-:W-:Y:S02]  /*7cf0*/  @!UPT UIADD3 URZ, UPT, UPT, URZ, URZ, URZ ;  /* 0x000000fffffff290 */ /* 0x000fe4000fffe0ff */
[----:B------:R4:W3:Y:S04]  /*7d00*/  @P0 LDS.128 R32, [R79] ;  /* 0x000000004f200984 */ /* 0x0008e80000000c00 */
[----:B------:R4:W1:Y:S04]  /*7d10*/  @P0 LDS.128 R40, [R3+0x20] ;  /* 0x0000200003280984 */ /* 0x0008680000000c00 */
[----:B------:R4:W1:Y:S04]  /*7d20*/  @P0 LDS.128 R36, [R4+0x10] ;  /* 0x0000100004240984 */ /* 0x0008680000000c00 */
[----:B------:R4:W1:Y:S02]  /*7d30*/  @P0 LDS.128 R44, [R0+0x10] ;  /* 0x00001000002c0984 */ /* 0x0008640000000c00 */
.L_x_122:
[----:B------:R-:W-:Y:S05]  /*7d40*/  BSYNC B1 ;  /* 0x0000000000017941 */ /* 0x000fea0003800000 */
.L_x_121:
[----:B---34-:R-:W-:Y:S05]  /*7d50*/  VIADD R0, R25, 0x10 ;  /* 0x0000001019007836 */ /* 0x018fea0000000000 */
[----:B------:R-:W-:Y:S04]  /*7d60*/  SHF.R.U32.HI R0, RZ, 0x15, R0 ;  /* 0x00000015ff007819 */ /* 0x000fe80000011600 */
[----:B------:R-:W-:Y:S11]  /*7d70*/  LOP3.LUT P0, RZ, R0, 0x3, R56, 0x48, !PT ;  /* 0x0000000300ff7812 */ /* 0x000ff60007804838 */
[----:B------:R-:W-:Y:S02]  /*7d80*/  @!UPT UIADD3 URZ, UPT, UPT, URZ, URZ, URZ ;  /* 0x000000fffffff290 */ /* 0x000fe4000fffe0ff */
[----:B------:R-:W-:Y:S05]  /*7d90*/  @!P0 BRA `(.L_x_126) ;  /* 0x0000000000408947 */ /* 0x000fea0003800000 */
[----:B------:R-:W3:Y:S01]  /*7da0*/  LDCU.64 UR8, c[0x4][0x70] ;  /* 0x01000e00ff0877ac */ /* 0x000ee20008000a00 */
[----:B------:R-:W-:Y:S01]  /*7db0*/  MOV R3, 0x0 ;  /* 0x0000000000037802 */ /* 0x000fe20000000f00 */
[----:B-1----:R-:W-:Y:S02]  /*7dc0*/  HFMA2 R12, -RZ, RZ, 0, 5.9604644775390625e-08 ;  /* 0x00000001ff0c7431 */ /* 0x002fe400000001ff */
[----:B------:R-:W-:Y:S02]  /*7dd0*/  IMAD.MOV.U32 R8, RZ, RZ, 0x192 ;  /* 0x00000192ff087424 */ /* 0x000fe400078e00ff */
[----:B------:R-:W-:Y:S01]  /*7de0*/  IMAD.MOV.U32 R13, RZ, RZ, RZ ;  /* 0x000000ffff0d7224 */ /* 0x000fe200078e00ff */
[----:B------:R-:W1:Y:S01]  /*7df0*/  LDCU.64 UR6, c[0x4][0x78] ;  /* 0x01000f00ff0677ac */ /* 0x000e620008000a00 */
[----:B------:R-:W4:Y:S01]  /*7e00*/  LDC.64 R2, c[0x4][R3] ;  /* 0x0100000003027b82 */ /* 0x000f220000000a00 */
[----:B------:R-:W5:Y:S01]  /*7e10*/  LDCU.64 UR4, c[0x4][0x10] ;  /* 0x01000200ff0477ac */ /* 0x000f620008000a00 */
[----:B---3--:R-:W-:Y:S01]  /*7e20*/  MOV R5, UR9 ;  /* 0x0000000900057c02 */ /* 0x008fe20008000f00 */
[----:B------:R-:W-:Y:S01]  /*7e30*/  IMAD.U32 R4, RZ, RZ, UR8 ;  /* 0x00000008ff047e24 */ /* 0x000fe2000f8e00ff */
[----:B-1----:R-:W-:Y:S01]  /*7e40*/  MOV R7, UR7 ;  /* 0x0000000700077c02 */ /* 0x002fe20008000f00 */
[----:B------:R-:W-:Y:S01]  /*7e50*/  IMAD.U32 R6, RZ, RZ, UR6 ;  /* 0x00000006ff067e24 */ /* 0x000fe2000f8e00ff */
[----:B-----5:R-:W-:Y:S01]  /*7e60*/  MOV R11, UR5 ;  /* 0x00000005000b7c02 */ /* 0x020fe20008000f00 */
[----:B------:R-:W-:Y:S02]  /*7e70*/  IMAD.U32 R10, RZ, RZ, UR4 ;  /* 0x00000004ff0a7e24 */ /* 0x000fe4000f8e00ff */
[----:B------:R-:W-:Y:S07]  /*7e80*/  LEPC R20, `(.L_x_126) ;  /* 0x000000001014794e */ /* 0x000fee0000000000 */
[----:B--2-4-:R-:W-:Y:S05]  /*7e90*/  CALL.ABS.NOINC R2 ;  /* 0x0000000002007343 */ /* 0x014fea0003c00000 */
.L_x_126:
[----:B------:R-:W-:Y:S01]  /*7ea0*/  ISETP.NE.AND P0, PT, R68, RZ, PT ;  /* 0x000000ff4400720c */ /* 0x000fe20003f05270 */
[----:B------:R-:W-:Y:S05]  /*7eb0*/  WARPSYNC.ALL ;  /* 0x0000000000007948 */ /* 0x000fea0003800000 */
[----:B------:R-:W-:Y:S01]  /*7ec0*/  R2UR UR4, R25 ;  /* 0x00000000190472ca */ /* 0x000fe200000e0000 */
[----:B------:R-:W-:Y:S01]  /*7ed0*/  USHF.L.U32 UR6, UR44, 0xd, URZ ;  /* 0x0000000d2c067899 */ /* 0x000fe200080006ff */
[----:B------:R-:W-:Y:S01]  /*7ee0*/  IADD3 R71, PT, PT, R71, 0xc0, RZ ;  /* 0x000000c047477810 */ /* 0x000fe20007ffe0ff */
[----:B------:R-:W-:Y:S03]  /*7ef0*/  BSSY.RECONVERGENT B0, `(.L_x_127) ;  /* 0x0000044000007945 */ /* 0x000fe60003800200 */
[----:B------:R-:W-:Y:S02]  /*7f00*/  LOP3.LUT R71, R71, 0xfefffff8, RZ, 0xc0, !PT ;  /* 0xfefffff847477812 */ /* 0x000fe400078ec0ff */
[----:B------:R-:W-:Y:S04]  /*7f10*/  IADD3 R0, PT, PT, R67, UR6, RZ ;  /* 0x0000000643007c10 */ /* 0x000fe8000fffe0ff */
[-C--:B------:R-:W-:Y:S01]  /*7f20*/  IADD3 R73, PT, PT, R73, R0.reuse, RZ ;  /* 0x0000000049497210 */ /* 0x080fe20007ffe0ff */
[----:B-1----:R-:W1:Y:S01]  /*7f30*/  LDTM.x16 R4, tmem[UR4+0x10] ;  /* 0x00001004000479ee */ /* 0x002e620008240000 */
[----:B------:R-:W-:Y:S01]  /*7f40*/  IADD3 R72, PT, PT, R72, R0, RZ ;  /* 0x0000000048487210 */ /* 0x000fe20007ffe0ff */
[----:B------:R-:W-:Y:S01]  /*7f50*/  NOP ;  /* 0x0000000000007918 */ /* 0x000fe20000000000 */
[----:B-1----:R1:W-:Y:S01]  /*7f60*/  SYNCS.ARRIVE.TRANS64.RED.A1T0 RZ, [R71+URZ], RZ ;  /* 0x000000ff47ff79a7 */ /* 0x0023e200081004ff */
[C---:B------:R-:W-:Y:S01]  /*7f70*/  FMUL R0, R24.reuse, R4 ;  /* 0x0000000418007220 */ /* 0x040fe20000400000 */
[C---:B------:R-:W-:Y:S01]  /*7f80*/  FMUL R2, R24.reuse, R5 ;  /* 0x0000000518027220 */ /* 0x040fe20000400000 */
        /* <DEDUP_REMOVED lines=13> */
[----:B------:R1:W-:Y:S01]  /*8060*/  STS.128 [R67+UR6], R28 ;  /* 0x0000001c43007988 */ /* 0x0003e20008000c06 */
        /* <DEDUP_REMOVED lines=18> */
[----:B------:R-:W-:Y:S01]  /*8190*/  FFMA R15, R26, R47, R19 ;  /* 0x0000002f1a0f7223 */ /* 0x000fe20000000013 */
[----:B------:R-:W-:Y:S05]  /*81a0*/  IADD3 R0, PT, PT, R66, R73, RZ ;  /* 0x0000004942007210 */ /* 0x000fea0007ffe0ff */
        /* <DEDUP_REMOVED lines=10> */
[----:B------:R-:W-:Y:S02]  /*8250*/  UIADD3 UR5, UPT, UPT, UR49, UR6, URZ ;  /* 0x0000000631057290 */ /* 0x000fe4000fffe0ff */
[----:B------:R-:W-:Y:S02]  /*8260*/  UIADD3 UR13, UPT, UPT, UR45, 0x10, URZ ;  /* 0x000000102d0d7890 */ /* 0x000fe4000fffe0ff */
[----:B------:R-:W-:Y:S02]  /*8270*/  UIADD3 UR12, UPT, UPT, UR5, 0x200, URZ ;  /* 0x00000200050c7890 */ /* 0x000fe4000fffe0ff */
[----:B------:R-:W-:Y:S01]  /*8280*/  UIADD3 UR8, UPT, UPT, UR5, 0x1200, URZ ;  /* 0x0000120005087890 */ /* 0x000fe2000fffe0ff */
[----:B------:R-:W-:Y:S01]  /*8290*/  UMOV UR14, UR46 ;  /* 0x0000002e000e7c82 */ /* 0x000fe20008000000 */
[----:B------:R-:W-:Y:S01]  /*82a0*/  UMOV UR15, UR60 ;  /* 0x0000003c000f7c82 */ /* 0x000fe20008000000 */
[----:B------:R-:W-:Y:S02]  /*82b0*/  UIADD3 UR9, UPT, UPT, UR45, 0x30, URZ ;  /* 0x000000302d097890 */ /* 0x000fe4000fffe0ff */
[----:B---3--:R-:W-:Y:S03]  /*82c0*/  UIADD3 UR4, UP0, UPT, UR10, 0x680, URZ ;  /* 0x000006800a047890 */ /* 0x008fe6000ff1e0ff */
[----:B------:R-:W-:Y:S01]  /*82d0*/  UMOV UR10, UR46 ;  /* 0x0000002e000a7c82 */ /* 0x000fe20008000000 */
[----:B------:R-:W-:Y:S03]  /*82e0*/  UIADD3.X UR5, UPT, UPT, URZ, UR11, URZ, UP0, !UPT ;  /* 0x0000000bff057290 */ /* 0x000fe600087fe4ff */
[----:B------:R-:W-:Y:S06]  /*82f0*/  UMOV UR11, UR60 ;  /* 0x0000003c000b7c82 */ /* 0x000fec0008000000 */
[----:B------:R3:W-:Y:S01]  /*8300*/  UTMASTG.3D [UR12], [UR4] ;  /* 0x0000000c040073b5 */ /* 0x0007e20008010000 */
[----:B------:R3:W-:Y:S02]  /*8310*/  UTMASTG.3D [UR8], [UR4] ;  /* 0x00000008040073b5 */ /* 0x0007e40008010000 */
[----:B---3--:R0:W-:Y:S02]  /*8320*/  UTMACMDFLUSH ;  /* 0x00000000000079b7 */ /* 0x0081e40000000000 */
.L_x_128:
[----:B------:R-:W-:Y:S05]  /*8330*/  BSYNC.RECONVERGENT B0 ;  /* 0x0000000000007941 */ /* 0x000fea0003800200 */
.L_x_127:
[----:B------:R-:W-:Y:S01]  /*8340*/  UIADD3 UR4, UPT, UPT, UR44, 0x1, URZ ;  /* 0x000000012c047890 */ /* 0x000fe2000fffe0ff */
[----:B------:R-:W-:Y:S03]  /*8350*/  BSSY.RECONVERGENT B0, `(.L_x_129) ;  /* 0x0000008000007945 */ /* 0x000fe60003800200 */
[----:B------:R-:W-:Y:S04]  /*8360*/  UISETP.NE.AND UP0, UPT, UR4, 0x3, UPT ;  /* 0x000000030400788c */ /* 0x000fe8000bf05270 */
[----:B------:R-:W-:Y:S02]  /*8370*/  UISETP.EQ.XOR UP1, UPT, UR43, 0x3, !UP0 ;  /* 0x000000032b00788c */ /* 0x000fe4000c722a70 */
[----:B------:R-:W-:Y:S02]  /*8380*/  USEL UR48, UR4, URZ, UP0 ;  /* 0x000000ff04307287 */ /* 0x000fe40008000000 */
[----:B------:R-:W-:Y:S04]  /*8390*/  USEL UR5, URZ, 0x1, !UP1 ;  /* 0x00000001ff057887 */ /* 0x000fe8000c800000 */
[----:B------:R-:W-:Y:S01]  /*83a0*/  ULOP3.LUT UR52, UR52, UR5, URZ, 0x3c, !UPT ;  /* 0x0000000534347292 */ /* 0x000fe2000f8e3cff */
[----:B------:R-:W-:Y:S11]  /*83b0*/  @P0 BRA `(.L_x_130) ;  /* 0x0000000000040947 */ /* 0x000ff60003800000 */
[----:B------:R-:W-:Y:S04]  /*83c0*/  DEPBAR.LE SB0, 0x1 ;  /* 0x000080400000791a */ /* 0x000fe80000000000 */
.L_x_130:
[----:B------:R-:W-:Y:S05]  /*83d0*/  BSYNC.RECONVERGENT B0 ;  /* 0x0000000000007941 */ /* 0x000fea0003800200 */
.L_x_129:
[----:B------:R-:W-:Y:S01]  /*83e0*/  BAR.SYNC.DEFER_BLOCKING 0x1, 0x80 ;  /* 0x0042000000007b1d */ /* 0x000fe20000010000 */
[----:B------:R-:W-:Y:S01]  /*83f0*/  UISETP.NE.AND UP0, UPT, UR51, -0x2, UPT ;  /* 0xfffffffe3300788c */ /* 0x000fe2000bf05270 */
[----:B------:R-:W-:Y:S08]  /*8400*/  IADD3 R22, PT, PT, R22, 0x1, RZ ;  /* 0x0000000116167810 */ /* 0x000ff00007ffe0ff */
[----:B------:R-:W-:Y:S05]  /*8410*/  BRA.U !UP0, `(.L_x_131) ;  /* 0x00000001082c7547 */ /* 0x000fea000b800000 */
[----:B------:R-:W-:Y:S01]  /*8420*/  ISETP.NE.AND P0, PT, R70, RZ, PT ;  /* 0x000000ff4600720c */ /* 0x000fe20003f05270 */
[----:B------:R-:W-:Y:S01]  /*8430*/  IMAD.U32 R2, RZ, RZ, UR50 ;  /* 0x00000032ff027e24 */ /* 0x000fe2000f8e00ff */
[----:B------:R-:W-:Y:S11]  /*8440*/  R2UR UR4, R59 ;  /* 0x000000003b0472ca */ /* 0x000ff600000e0000 */
[----:B------:R-:W-:Y:S02]  /*8450*/  @P0 LEA R2, R2, UR49, 0x3 ;  /* 0x0000003102020c11 */ /* 0x000fe4000f8e18ff */
[----:B-1----:R-:W-:Y:S01]  /*8460*/  IMAD.U32 R0, RZ, RZ, UR4 ;  /* 0x00000004ff007e24 */ /* 0x002fe2000f8e00ff */
[----:B------:R-:W-:Y:S02]  /*8470*/  UIADD3 UR4, UPT, UPT, UR50, 0x1, URZ ;  /* 0x0000000132047890 */ /* 0x000fe4000fffe0ff */
[----:B------:R-:W-:Y:S02]  /*8480*/  @P0 VIADD R2, R2, 0x58 ;  /* 0x0000005802020836 */ /* 0x000fe40000000000 */
[----:B------:R-:W-:Y:S03]  /*8490*/  UISETP.NE.AND UP0, UPT, UR4, 0x3, UPT ;  /* 0x000000030400788c */ /* 0x000fe6000bf05270 */
[----:B------:R-:W-:Y:S01]  /*84a0*/  @P0 PRMT R0, R0, 0x654, R2 ;  /* 0x0000065400000816 */ /* 0x000fe20000000002 */
[----:B------:R-:W-:Y:S03]  /*84b0*/  USEL UR50, UR4, URZ, UP0 ;  /* 0x000000ff04327287 */ /* 0x000fe60008000000 */
[----:B------:R3:W-:Y:S09]  /*84c0*/  @P0 SYNCS.ARRIVE.TRANS64.RED.A1T0 RZ, [R0+URZ], RZ ;  /* 0x000000ff00ff09a7 */ /* 0x0007f200081004ff */
.L_x_131:
[----:B------:R-:W-:Y:S01]  /*84d0*/  R2UR UR5, R57 ;  /* 0x00000000390572ca */ /* 0x000fe200000e0000 */
[----:B------:R-:W-:Y:S01]  /*84e0*/  UISETP.NE.AND UP0, UPT, UR63, URZ, UPT ;  /* 0x000000ff3f00728c */ /* 0x000fe2000bf05270 */
[----:B------:R-:W-:Y:S01]  /*84f0*/  R2UR UR4, R58 ;  /* 0x000000003a0472ca */ /* 0x000fe200000e0000 */
[----:B------:R-:W-:Y:S01]  /*8500*/  UIADD3 UR51, UPT, UPT, UR51, 0x2, URZ ;  /* 0x0000000233337890 */ /* 0x000fe2000fffe0ff */
[----:B------:R-:W-:Y:S01]  /*8510*/  ISETP.NE.AND P0, PT, R61, 0x2, PT ;  /* 0x000000023d00780c */ /* 0x000fe20003f05270 */
[----:B------:R-:W-:Y:S01]  /*8520*/  UMOV UR60, UR62 ;  /* 0x0000003e003c7c82 */ /* 0x000fe20008000000 */
[----:B------:R-:W-:Y:S02]  /*8530*/  ISETP.NE.AND P1, PT, R22, 0x4, PT ;  /* 0x000000041600780c */ /* 0x000fe40003f25270 */
[----:B------:R-:W-:Y:S02]  /*8540*/  SEL R2, RZ, 0x1, P0 ;  /* 0x00000001ff027807 */ /* 0x000fe40000000000 */
[----:B-1-3--:R-:W-:Y:S02]  /*8550*/  SEL R0, RZ, 0x1, P1 ;  /* 0x00000001ff007807 */ /* 0x00afe40000800000 */
[----:B------:R-:W-:Y:S01]  /*8560*/  LOP3.LUT R64, R64, R2, RZ, 0x3c, !PT ;  /* 0x0000000240407212 */ /* 0x000fe200078e3cff */
[----:B------:R-:W-:Y:S01]  /*8570*/  UIADD3 UR21, UPT, UPT, UR36, UR5, URZ ;  /* 0x0000000524157290 */ /* 0x000fe2000fffe0ff */
[----:B------:R-:W-:Y:S01]  /*8580*/  LOP3.LUT R65, R65, R0, RZ, 0x3c, !PT ;  /* 0x0000000041417212 */ /* 0x000fe200078e3cff */
[----:B------:R-:W-:Y:S01]  /*8590*/  UIADD3 UR20, UPT, UPT, UR37, UR4, URZ ;  /* 0x0000000425147290 */ /* 0x000fe2000fffe0ff */
[----:B------:R-:W-:Y:S02]  /*85a0*/  SEL R61, R61, RZ, P0 ;  /* 0x000000ff3d3d7207 */ /* 0x000fe40000000000 */
[----:B------:R-:W-:Y:S01]  /*85b0*/  SEL R22, R22, RZ, P1 ;  /* 0x000000ff16167207 */ /* 0x000fe20000800000 */
[----:B------:R-:W-:Y:S08]  /*85c0*/  BRA.U UP0, `(.L_x_132) ;  /* 0xffffffdd00f47547 */ /* 0x000ff0000b83ffff */
[----:B------:R-:W1:Y:S01]  /*85d0*/  LDCU.64 UR4, c[0x0][0x888] ;  /* 0x00011100ff0477ac */ /* 0x000e620008000a00 */
[----:B------:R-:W3:Y:S01]  /*85e0*/  LDCU.64 UR6, c[0x0][0x890] ;  /* 0x00011200ff0677ac */ /* 0x000ee20008000a00 */
[----:B-1----:R-:W-:Y:S02]  /*85f0*/  ISETP.NE.U32.AND P2, PT, RZ, UR4, PT ;  /* 0x00000004ff007c0c */ /* 0x002fe4000bf45070 */
[----:B---3--:R-:W-:Y:S02]  /*8600*/  ISETP.NE.U32.AND P1, PT, RZ, UR6, PT ;  /* 0x00000006ff007c0c */ /* 0x008fe4000bf25070 */
[----:B------:R-:W-:Y:S02]  /*8610*/  ISETP.NE.AND.EX P2, PT, RZ, UR5, PT, P2 ;  /* 0x00000005ff007c0c */ /* 0x000fe4000bf45320 */
[----:B------:R-:W-:-:S13]  /*8620*/  ISETP.NE.AND.EX P0, PT, RZ, UR7, PT, P1 ;  /* 0x00000007ff007c0c */ /* 0x000fda000bf05310 */
[----:B------:R-:W-:Y:S05]  /*8630*/  @P2 BRA P0, `(.L_x_133) ;  /* 0x00000000003c2947 */ /* 0x000fea0000000000 */
[----:B------:R-:W-:-:S13]  /*8640*/  ISETP.NE.AND.EX P1, PT, RZ, UR7, PT, P1 ;  /* 0x00000007ff007c0c */ /* 0x000fda000bf25310 */
[----:B------:R-:W-:Y:S05]  /*8650*/  @P1 BRA `(.L_x_134) ;  /* 0x00000000000c1947 */ /* 0x000fea0003800000 */
[----:B------:R-:W-:-:S13]  /*8660*/  FSETP.NEU.AND P0, PT, R26, RZ, PT ;  /* 0x000000ff1a00720b */ /* 0x000fda0003f0d000 */
[----:B------:R-:W-:Y:S05]  /*8670*/  @!P0 EXIT ;  /* 0x000000000000894d */ /* 0x000fea0003800000 */
[----:B------:R-:W-:Y:S05]  /*8680*/  BRA `(.L_x_133) ;  /* 0x0000000000287947 */ /* 0x000fea0003800000 */
.L_x_134:
[----:B------:R-:W-:Y:S01]  /*8690*/  ISETP.NE.AND P0, PT, R60, RZ, PT ;  /* 0x000000ff3c00720c */ /* 0x000fe20003f05270 */
[----:B------:R-:W-:-:S12]  /*86a0*/  BSSY.RECONVERGENT B0, `(.L_x_133) ;  /* 0x0000008000007945 */ /* 0x000fd80003800200 */
[----:B------:R-:W-:Y:S05]  /*86b0*/  @P0 BRA `(.L_x_135) ;  /* 0x0000000000100947 */ /* 0x000fea0003800000 */
[----:B------:R-:W-:-:S04]  /*86c0*/  ISETP.NE.U32.AND P0, PT, RZ, UR4, PT ;  /* 0x00000004ff007c0c */ /* 0x000fc8000bf05070 */
[----:B------:R-:W-:-:S13]  /*86d0*/  ISETP.NE.AND.EX P0, PT, RZ, UR5, PT, P0 ;  /* 0x00000005ff007c0c */ /* 0x000fda000bf05300 */
[----:B------:R-:W-:Y:S05]  /*86e0*/  @!P0 EXIT ;  /* 0x000000000000894d */ /* 0x000fea0003800000 */
[----:B------:R-:W-:Y:S05]  /*86f0*/  BRA `(.L_x_136) ;  /* 0x0000000000087947 */ /* 0x000fea0003800000 */
.L_x_135:
[----:B------:R-:W-:-:S13]  /*8700*/  FSETP.NEU.AND P0, PT, R26, RZ, PT ;  /* 0x000000ff1a00720b */ /* 0x000fda0003f0d000 */
[----:B------:R-:W-:Y:S05]  /*8710*/  @!P0 EXIT ;  /* 0x000000000000894d */ /* 0x000fea0003800000 */
.L_x_136:
[----:B------:R-:W-:Y:S05]  /*8720*/  BSYNC.RECONVERGENT B0 ;  /* 0x0000000000007941 */ /* 0x000fea0003800200 */
.L_x_133:
[----:B------:R-:W-:Y:S01]  /*8730*/  R2UR UR7, R59 ;  /* 0x000000003b0772ca */ /* 0x000fe200000e0000 */
[----:B------:R-:W-:Y:S01]  /*8740*/  ULEA UR6, UR50, UR49, 0x3 ;  /* 0x0000003132067291 */ /* 0x000fe2000f8e18ff */
[----:B------:R-:W-:-:S04]  /*8750*/  DEPBAR.LE SB0, 0x0 ;  /* 0x000080000000791a */ /* 0x000fc80000000000 */
[----:B------:R-:W-:-:S07]  /*8760*/  UIADD3 UR6, UPT, UPT, UR6, 0x58, URZ ;  /* 0x0000005806067890 */ /* 0x000fce000fffe0ff */
[----:B------:R-:W-:-:S09]  /*8770*/  UPRMT UR6, UR7, 0x654, UR6 ;  /* 0x0000065407067896 */ /* 0x000fd20008000006 */
[----:B------:R-:W-:Y:S01]  /*8780*/  SYNCS.ARRIVE.TRANS64.RED.A1T0 RZ, [UR6], RZ ;  /* 0x000000ffffff79a7 */ /* 0x000fe20008100406 */
[----:B------:R-:W-:Y:S05]  /*8790*/  EXIT ;  /* 0x000000000000794d */ /* 0x000fea0003800000 */
.L_x_24:
[----:B--2---:R2:W3:Y:S02]  /*87a0*/  SYNCS.PHASECHK.TRANS64.TRYWAIT P0, [R0+URZ+0xf0], R2 ;  /* 0x0000f002000075a7 */ /* 0x0044e400080011ff */
[----:B---3--:R-:W-:Y:S05]  /*87b0*/  @!P0 NANOSLEEP.SYNCS 0x989680 ;  /* 0x009896800000895d */ /* 0x008fea0003900000 */
[----:B------:R-:W3:Y:S02]  /*87c0*/  @!P0 SYNCS.PHASECHK.TRANS64 P0, [R0+URZ+0xf0], R2 ;  /* 0x0000f002000085a7 */ /* 0x000ee400080010ff */
[----:B---3--:R-:W-:Y:S05]  /*87d0*/  @!P0 BRA `(.L_x_24) ;  /* 0xfffffffc00f08947 */ /* 0x008fea000383ffff */
[----:B------:R-:W-:Y:S05]  /*87e0*/  BRA `(.L_x_137) ;  /* 0xffffff94002c7947 */ /* 0x000fea000383ffff */
.L_x_27:
[----:B--2---:R-:W-:-:S07]  /*87f0*/  MOV R0, UR6 ;  /* 0x0000000600007c02 */ /* 0x004fce0008000f00 */
.L_x_138:
[----:B--2---:R2:W3:Y:S02]  /*8800*/  SYNCS.PHASECHK.TRANS64.TRYWAIT P0, [R0+URZ+0x20], R3 ;  /* 0x00002003000075a7 */ /* 0x0044e400080011ff */
[----:B---3--:R-:W-:Y:S05]  /*8810*/  @!P0 NANOSLEEP.SYNCS 0x989680 ;  /* 0x009896800000895d */ /* 0x008fea0003900000 */
[----:B------:R-:W3:Y:S02]  /*8820*/  @!P0 SYNCS.PHASECHK.TRANS64 P0, [R0+URZ+0x20], R3 ;  /* 0x00002003000085a7 */ /* 0x000ee400080010ff */
[----:B---3--:R-:W-:Y:S05]  /*8830*/  @!P0 BRA `(.L_x_138) ;  /* 0xfffffffc00f08947 */ /* 0x008fea000383ffff */
[----:B------:R-:W-:Y:S05]  /*8840*/  BRA `(.L_x_26) ;  /* 0xffffff9400887947 */ /* 0x000fea000383ffff */
.L_x_36:
[----:B-1----:R-:W-:-:S07]  /*8850*/  MOV R0, UR6 ;  /* 0x0000000600007c02 */ /* 0x002fce0008000f00 */
.L_x_139:
[----:B-1----:R1:W2:Y:S02]  /*8860*/  SYNCS.PHASECHK.TRANS64.TRYWAIT P0, [R0+URZ+0x20], R3 ;  /* 0x00002003000075a7 */ /* 0x0022a400080011ff */
[----:B--2---:R-:W-:Y:S05]  /*8870*/  @!P0 NANOSLEEP.SYNCS 0x989680 ;  /* 0x009896800000895d */ /* 0x004fea0003900000 */
[----:B------:R-:W2:Y:S02]  /*8880*/  @!P0 SYNCS.PHASECHK.TRANS64 P0, [R0+URZ+0x20], R3 ;  /* 0x00002003000085a7 */ /* 0x000ea400080010ff */
[----:B--2---:R-:W-:Y:S05]  /*8890*/  @!P0 BRA `(.L_x_139) ;  /* 0xfffffffc00f08947 */ /* 0x004fea000383ffff */
[----:B------:R-:W-:Y:S05]  /*88a0*/  BRA `(.L_x_35) ;  /* 0xffffff9800ec7947 */ /* 0x000fea000383ffff */
.L_x_43:
[----:B-1----:R1:W4:Y:S02]  /*88b0*/  SYNCS.PHASECHK.TRANS64.TRYWAIT P0, [R3+URZ+0x80], R0 ;  /* 0x00008000030075a7 */ /* 0x00232400080011ff */
[----:B----4-:R-:W-:Y:S05]  /*88c0*/  @!P0 NANOSLEEP.SYNCS 0x989680 ;  /* 0x009896800000895d */ /* 0x010fea0003900000 */
[----:B------:R-:W4:Y:S02]  /*88d0*/  @!P0 SYNCS.PHASECHK.TRANS64 P0, [R3+URZ+0x80], R0 ;  /* 0x00008000030085a7 */ /* 0x000f2400080010ff */
[----:B----4-:R-:W-:Y:S05]  /*88e0*/  @!P0 BRA `(.L_x_43) ;  /* 0xfffffffc00f08947 */ /* 0x010fea000383ffff */
[----:B------:R-:W-:Y:S05]  /*88f0*/  BRA `(.L_x_140) ;  /* 0xffffffa000307947 */ /* 0x000fea000383ffff */
.L_x_47:
[----:B------:R-:W-:-:S07]  /*8900*/  MOV R0, UR4 ;  /* 0x0000000400007c02 */ /* 0x000fce0008000f00 */
.L_x_141:
[----:B-1----:R1:W2:Y:S02]  /*8910*/  SYNCS.PHASECHK.TRANS64.TRYWAIT P0, [R0+URZ], R2 ;  /* 0x00000002000075a7 */ /* 0x0022a400080011ff */
[----:B--2---:R-:W-:Y:S05]  /*8920*/  @!P0 NANOSLEEP.SYNCS 0x989680 ;  /* 0x009896800000895d */ /* 0x004fea0003900000 */
[----:B------:R-:W2:Y:S02]  /*8930*/  @!P0 SYNCS.PHASECHK.TRANS64 P0, [R0+URZ], R2 ;  /* 0x00000002000085a7 */ /* 0x000ea400080010ff */
[----:B--2---:R-:W-:Y:S05]  /*8940*/  @!P0 BRA `(.L_x_141) ;  /* 0xfffffffc00f08947 */ /* 0x004fea000383ffff */
[----:B------:R-:W-:Y:S05]  /*8950*/  BRA `(.L_x_142) ;  /* 0xffffffa400dc7947 */ /* 0x000fea000383ffff */
.L_x_48:
[----:B------:R-:W-:-:S07]  /*8960*/  MOV R0, UR5 ;  /* 0x0000000500007c02 */ /* 0x000fce0008000f00 */
.L_x_143:
[----:B-1----:R1:W2:Y:S02]  /*8970*/  SYNCS.PHASECHK.TRANS64.TRYWAIT P0, [R0+URZ], R3 ;  /* 0x00000003000075a7 */ /* 0x0022a400080011ff */
[----:B--2---:R-:W-:Y:S05]  /*8980*/  @!P0 NANOSLEEP.SYNCS 0x989680 ;  /* 0x009896800000895d */ /* 0x004fea0003900000 */
[----:B------:R-:W2:Y:S02]  /*8990*/  @!P0 SYNCS.PHASECHK.TRANS64 P0, [R0+URZ], R3 ;  /* 0x00000003000085a7 */ /* 0x000ea400080010ff */
[----:B--2---:R-:W-:Y:S05]  /*89a0*/  @!P0 BRA `(.L_x_143) ;  /* 0xfffffffc00f08947 */ /* 0x004fea000383ffff */
[----:B------:R-:W-:Y:S05]  /*89b0*/  BRA `(.L_x_144) ;  /* 0xffffffa400e87947 */ /* 0x000fea000383ffff */
.L_x_49:
[----:B------:R-:W-:-:S07]  /*89c0*/  MOV R0, UR5 ;  /* 0x0000000500007c02 */ /* 0x000fce0008000f00 */
.L_x_145:
[----:B-1----:R1:W2:Y:S02]  /*89d0*/  SYNCS.PHASECHK.TRANS64.TRYWAIT P0, [R0+URZ], R3 ;  /* 0x00000003000075a7 */ /* 0x0022a400080011ff */
[----:B--2---:R-:W-:Y:S05]  /*89e0*/  @!P0 NANOSLEEP.SYNCS 0x989680 ;  /* 0x009896800000895d */ /* 0x004fea0003900000 */
[----:B------:R-:W2:Y:S02]  /*89f0*/  @!P0 SYNCS.PHASECHK.TRANS64 P0, [R0+URZ], R3 ;  /* 0x00000003000085a7 */ /* 0x000ea400080010ff */
[----:B--2---:R-:W-:Y:S05]  /*8a00*/  @!P0 BRA `(.L_x_145) ;  /* 0xfffffffc00f08947 */ /* 0x004fea000383ffff */
[----:B------:R-:W-:Y:S05]  /*8a10*/  BRA `(.L_x_146) ;  /* 0xffffffa400f47947 */ /* 0x000fea000383ffff */
.L_x_52:
[----:B--2---:R2:W3:Y:S02]  /*8a20*/  SYNCS.PHASECHK.TRANS64.TRYWAIT P0, [R0+URZ+0xe0], R8 ;  /* 0x0000e008000075a7 */ /* 0x0044e400080011ff */
[----:B---3--:R-:W-:Y:S05]  /*8a30*/  @!P0 NANOSLEEP.SYNCS 0x989680 ;  /* 0x009896800000895d */ /* 0x008fea0003900000 */
[----:B------:R-:W3:Y:S02]  /*8a40*/  @!P0 SYNCS.PHASECHK.TRANS64 P0, [R0+URZ+0xe0], R8 ;  /* 0x0000e008000085a7 */ /* 0x000ee400080010ff */
[----:B---3--:R-:W-:Y:S05]  /*8a50*/  @!P0 BRA `(.L_x_52) ;  /* 0xfffffffc00f08947 */ /* 0x008fea000383ffff */
[----:B------:R-:W-:Y:S05]  /*8a60*/  BRA `(.L_x_147) ;  /* 0xffffffa8005c7947 */ /* 0x000fea000383ffff */
.L_x_53:
[----:B------:R-:W-:-:S07]  /*8a70*/  MOV R0, UR4 ;  /* 0x0000000400007c02 */ /* 0x000fce0008000f00 */
.L_x_148:
[----:B--2---:R2:W3:Y:S02]  /*8a80*/  SYNCS.PHASECHK.TRANS64.TRYWAIT P0, [R0+URZ+0x90], R9 ;  /* 0x00009009000075a7 */ /* 0x0044e400080011ff */
[----:B---3--:R-:W-:Y:S05]  /*8a90*/  @!P0 NANOSLEEP.SYNCS 0x989680 ;  /* 0x009896800000895d */ /* 0x008fea0003900000 */
[----:B------:R-:W3:Y:S02]  /*8aa0*/  @!P0 SYNCS.PHASECHK.TRANS64 P0, [R0+URZ+0x90], R9 ;  /* 0x00009009000085a7 */ /* 0x000ee400080010ff */
[----:B---3--:R-:W-:Y:S05]  /*8ab0*/  @!P0 BRA `(.L_x_148) ;  /* 0xfffffffc00f08947 */ /* 0x008fea000383ffff */
[----:B------:R-:W-:Y:S05]  /*8ac0*/  BRA `(.L_x_149) ;  /* 0xffffffa8006c7947 */ /* 0x000fea000383ffff */
.L_x_54:
[----:B--2---:R2:W3:Y:S02]  /*8ad0*/  SYNCS.PHASECHK.TRANS64.TRYWAIT P1, [R0+URZ+0x80], R8 ;  /* 0x00008008000075a7 */ /* 0x0044e400080211ff */
[----:B---3--:R-:W-:Y:S05]  /*8ae0*/  @!P1 NANOSLEEP.SYNCS 0x989680 ;  /* 0x009896800000995d */ /* 0x008fea0003900000 */
[----:B------:R-:W3:Y:S02]  /*8af0*/  @!P1 SYNCS.PHASECHK.TRANS64 P1, [R0+URZ+0x80], R8 ;  /* 0x00008008000095a7 */ /* 0x000ee400080210ff */
[----:B---3--:R-:W-:Y:S05]  /*8b00*/  @!P1 BRA `(.L_x_54) ;  /* 0xfffffffc00f09947 */ /* 0x008fea000383ffff */
[----:B------:R-:W-:Y:S05]  /*8b10*/  BRA `(.L_x_150) ;  /* 0xffffffa8009c7947 */ /* 0x000fea000383ffff */
.L_x_57:
[----:B------:R-:W-:-:S07]  /*8b20*/  MOV R0, UR4 ;  /* 0x0000000400007c02 */ /* 0x000fce0008000f00 */
.L_x_151:
[----:B--2---:R2:W3:Y:S02]  /*8b30*/  SYNCS.PHASECHK.TRANS64.TRYWAIT P0, [R0+URZ+0x90], R2 ;  /* 0x00009002000075a7 */ /* 0x0044e400080011ff */
[----:B---3--:R-:W-:Y:S05]  /*8b40*/  @!P0 NANOSLEEP.SYNCS 0x989680 ;  /* 0x009896800000895d */ /* 0x008fea0003900000 */
[----:B------:R-:W3:Y:S02]  /*8b50*/  @!P0 SYNCS.PHASECHK.TRANS64 P0, [R0+URZ+0x90], R2 ;  /* 0x00009002000085a7 */ /* 0x000ee400080010ff */
[----:B---3--:R-:W-:Y:S05]  /*8b60*/  @!P0 BRA `(.L_x_151) ;  /* 0xfffffffc00f08947 */ /* 0x008fea000383ffff */
[----:B------:R-:W-:Y:S05]  /*8b70*/  BRA `(.L_x_56) ;  /* 0xffffffa800f07947 */ /* 0x000fea000383ffff */
.L_x_66:
[----:B--2---:R-:W-:-:S04]  /*8b80*/  MOV R7, UR5 ;  /* 0x0000000500077c02 */ /* 0x004fc80008000f00 */
[----:B------:R2:W3:Y:S03]  /*8b90*/  SYNCS.PHASECHK.TRANS64.TRYWAIT P0, [R7+URZ+0x8], R8 ;  /* 0x00000808070075a7 */ /* 0x0004e600080011ff */
[----:B---3--:R-:W-:Y:S05]  /*8ba0*/  @!P0 NANOSLEEP.SYNCS 0x989680 ;  /* 0x009896800000895d */ /* 0x008fea0003900000 */
[----:B------:R-:W3:Y:S02]  /*8bb0*/  @!P0 SYNCS.PHASECHK.TRANS64 P0, [R7+URZ+0x8], R8 ;  /* 0x00000808070085a7 */ /* 0x000ee400080010ff */
[----:B---3--:R-:W-:Y:S05]  /*8bc0*/  @!P0 BRA `(.L_x_66) ;  /* 0xfffffffc00ec8947 */ /* 0x008fea000383ffff */
[----:B------:R-:W-:Y:S05]  /*8bd0*/  BRA `(.L_x_65) ;  /* 0xffffffac00b07947 */ /* 0x000fea000383ffff */
.L_x_68:
[----:B------:R-:W-:Y:S01]  /*8be0*/  BSSY B0, `(.L_x_152) ;  /* 0x0000006000007945 */ /* 0x000fe20003800000 */
[----:B------:R-:W-:-:S07]  /*8bf0*/  MOV R15, 0xffffffff ;  /* 0xffffffff000f7802 */ /* 0x000fce0000000f00 */
[----:B-12--5:R-:W-:Y:S05]  /*8c00*/  WARPSYNC.COLLECTIVE R15, `(.L_x_153) ;  /* 0x000000000f0c7348 */ /* 0x026fea0003c00000 */
[----:B------:R-:W-:Y:S02]  /*8c10*/  ELECT P6, UR79, PT ;  /* 0x00000000004f782f */ /* 0x000fe400038c0000 */
[----:B------:R-:W-:Y:S01]  /*8c20*/  MOV R14, UR79 ;  /* 0x0000004f000e7c02 */ /* 0x000fe20008000f00 */
[----:B-12--5:R-:W-:Y:S10]  /*8c30*/  ENDCOLLECTIVE ;  /* 0x000000000000791b */ /* 0x026ff40003800000 */
.L_x_153:
[----:B------:R-:W-:Y:S05]  /*8c40*/  BSYNC B0 ;  /* 0x0000000000007941 */ /* 0x000fea0003800000 */
.L_x_152:
[----:B------:R-:W-:Y:S01]  /*8c50*/  PLOP3.LUT P0, PT, P6, PT, PT, 0x80, 0x8 ;  /* 0x000000000008781c */ /* 0x000fe2000370f070 */
[----:B------:R-:W-:-:S12]  /*8c60*/  BRA `(.L_x_154) ;  /* 0xffffffac00e07947 */ /* 0x000fd8000383ffff */
.L_x_70:
[----:B--2---:R-:W-:-:S04]  /*8c70*/  MOV R5, UR5 ;  /* 0x0000000500057c02 */ /* 0x004fc80008000f00 */
[----:B------:R2:W3:Y:S03]  /*8c80*/  SYNCS.PHASECHK.TRANS64.TRYWAIT P0, [R5+URZ+0x8], R6 ;  /* 0x00000806050075a7 */ /* 0x0004e600080011ff */
[----:B---3--:R-:W-:Y:S05]  /*8c90*/  @!P0 NANOSLEEP.SYNCS 0x989680 ;  /* 0x009896800000895d */ /* 0x008fea0003900000 */
[----:B------:R-:W3:Y:S02]  /*8ca0*/  @!P0 SYNCS.PHASECHK.TRANS64 P0, [R5+URZ+0x8], R6 ;  /* 0x00000806050085a7 */ /* 0x000ee400080010ff */
[----:B---3--:R-:W-:Y:S05]  /*8cb0*/  @!P0 BRA `(.L_x_70) ;  /* 0xfffffffc00ec8947 */ /* 0x008fea000383ffff */
[----:B------:R-:W-:Y:S05]  /*8cc0*/  BRA `(.L_x_69) ;  /* 0xffffffac00e47947 */ /* 0x000fea000383ffff */
.L_x_71:
[----:B-1----:R1:W2:Y:S02]  /*8cd0*/  SYNCS.PHASECHK.TRANS64.TRYWAIT P0, [R3+URZ+0x80], R4 ;  /* 0x00008004030075a7 */ /* 0x0022a400080011ff */
[----:B--2---:R-:W-:Y:S05]  /*8ce0*/  @!P0 NANOSLEEP.SYNCS 0x989680 ;  /* 0x009896800000895d */ /* 0x004fea0003900000 */
[----:B------:R-:W2:Y:S02]  /*8cf0*/  @!P0 SYNCS.PHASECHK.TRANS64 P0, [R3+URZ+0x80], R4 ;  /* 0x00008004030085a7 */ /* 0x000ea400080010ff */
[----:B--2---:R-:W-:Y:S05]  /*8d00*/  @!P0 BRA `(.L_x_71) ;  /* 0xfffffffc00f08947 */ /* 0x004fea000383ffff */
[----:B------:R-:W-:Y:S05]  /*8d10*/  BRA `(.L_x_155) ;  /* 0xffffffb000f47947 */ /* 0x000fea000383ffff */
.L_x_73:
[----:B------:R-:W-:-:S13]  /*8d20*/  R2UR UR4, R4 ;  /* 0x00000000040472ca */ /* 0x000fda00000e0000 */
[----:B------:R-:W-:-:S07]  /*8d30*/  MOV R3, UR4 ;  /* 0x0000000400037c02 */ /* 0x000fce0008000f00 */
.L_x_156:
[----:B-1----:R1:W2:Y:S02]  /*8d40*/  SYNCS.PHASECHK.TRANS64.TRYWAIT P0, [R3+URZ+0xc0], R5 ;  /* 0x0000c005030075a7 */ /* 0x0022a400080011ff */
[----:B--2---:R-:W-:Y:S05]  /*8d50*/  @!P0 NANOSLEEP.SYNCS 0x989680 ;  /* 0x009896800000895d */ /* 0x004fea0003900000 */
[----:B------:R-:W2:Y:S02]  /*8d60*/  @!P0 SYNCS.PHASECHK.TRANS64 P0, [R3+URZ+0xc0], R5 ;  /* 0x0000c005030085a7 */ /* 0x000ea400080010ff */
[----:B--2---:R-:W-:Y:S05]  /*8d70*/  @!P0 BRA `(.L_x_156) ;  /* 0xfffffffc00f08947 */ /* 0x004fea000383ffff */
[----:B------:R-:W-:Y:S05]  /*8d80*/  BRA `(.L_x_157) ;  /* 0xffffffb400487947 */ /* 0x000fea000383ffff */
.L_x_76:
[----:B------:R-:W-:Y:S07]  /*8d90*/  MOV R3, UR5 ;  /* 0x0000000500037c02 */ /* 0x000fee0008000f00 */
.L_x_158:
[----:B-1----:R1:W2:Y:S02]  /*8da0*/  SYNCS.PHASECHK.TRANS64.TRYWAIT P0, [R3+URZ], R5 ;  /* 0x00000005030075a7 */ /* 0x0022a400080011ff */
[----:B--2---:R-:W-:Y:S05]  /*8db0*/  @!P0 NANOSLEEP.SYNCS 0x989680 ;  /* 0x009896800000895d */ /* 0x004fea0003900000 */
[----:B------:R-:W2:Y:S02]  /*8dc0*/  @!P0 SYNCS.PHASECHK.TRANS64 P0, [R3+URZ], R5 ;  /* 0x00000005030085a7 */ /* 0x000ea400080010ff */
[----:B--2---:R-:W-:Y:S05]  /*8dd0*/  @!P0 BRA `(.L_x_158) ;  /* 0xfffffffc00f08947 */ /* 0x004fea000383ffff */
[----:B------:R-:W-:Y:S05]  /*8de0*/  BRA `(.L_x_75) ;  /* 0xffffffb400607947 */ /* 0x000fea000383ffff */
.L_x_80:
[----:B-1----:R-:W-:-:S07]  /*8df0*/  MOV R2, UR4 ;  /* 0x0000000400027c02 */ /* 0x002fce0008000f00 */
.L_x_159:
[----:B-1----:R1:W2:Y:S02]  /*8e00*/  SYNCS.PHASECHK.TRANS64.TRYWAIT P0, [R2+URZ], R3 ;  /* 0x00000003020075a7 */ /* 0x0022a400080011ff */
[----:B--2---:R-:W-:Y:S05]  /*8e10*/  @!P0 NANOSLEEP.SYNCS 0x989680 ;  /* 0x009896800000895d */ /* 0x004fea0003900000 */
[----:B------:R-:W2:Y:S02]  /*8e20*/  @!P0 SYNCS.PHASECHK.TRANS64 P0, [R2+URZ], R3 ;  /* 0x00000003020085a7 */ /* 0x000ea400080010ff */
[----:B--2---:R-:W-:Y:S05]  /*8e30*/  @!P0 BRA `(.L_x_159) ;  /* 0xfffffffc00f08947 */ /* 0x004fea000383ffff */
[----:B------:R-:W-:Y:S05]  /*8e40*/  BRA `(.L_x_160) ;  /* 0xffffffbc00787947 */ /* 0x000fea000383ffff */
.L_x_81:
[----:B------:R-:W-:-:S07]  /*8e50*/  MOV R2, UR5 ;  /* 0x0000000500027c02 */ /* 0x000fce0008000f00 */
.L_x_161:
[----:B-1----:R1:W2:Y:S02]  /*8e60*/  SYNCS.PHASECHK.TRANS64.TRYWAIT P0, [R2+URZ], R4 ;  /* 0x00000004020075a7 */ /* 0x0022a400080011ff */
[----:B--2---:R-:W-:Y:S05]  /*8e70*/  @!P0 NANOSLEEP.SYNCS 0x989680 ;  /* 0x009896800000895d */ /* 0x004fea0003900000 */
[----:B------:R-:W2:Y:S02]  /*8e80*/  @!P0 SYNCS.PHASECHK.TRANS64 P0, [R2+URZ], R4 ;  /* 0x00000004020085a7 */ /* 0x000ea400080010ff */
[----:B--2---:R-:W-:Y:S05]  /*8e90*/  @!P0 BRA `(.L_x_161) ;  /* 0xfffffffc00f08947 */ /* 0x004fea000383ffff */
[----:B------:R-:W-:Y:S05]  /*8ea0*/  BRA `(.L_x_162) ;  /* 0xffffffbc00887947 */ /* 0x000fea000383ffff */
.L_x_82:
[----:B------:R-:W-:-:S07]  /*8eb0*/  MOV R2, UR5 ;  /* 0x0000000500027c02 */ /* 0x000fce0008000f00 */
.L_x_163:
[----:B-1----:R1:W2:Y:S02]  /*8ec0*/  SYNCS.PHASECHK.TRANS64.TRYWAIT P0, [R2+URZ], R4 ;  /* 0x00000004020075a7 */ /* 0x0022a400080011ff */
[----:B--2---:R-:W-:Y:S05]  /*8ed0*/  @!P0 NANOSLEEP.SYNCS 0x989680 ;  /* 0x009896800000895d */ /* 0x004fea0003900000 */
[----:B------:R-:W2:Y:S02]  /*8ee0*/  @!P0 SYNCS.PHASECHK.TRANS64 P0, [R2+URZ], R4 ;  /* 0x00000004020085a7 */ /* 0x000ea400080010ff */
[----:B--2---:R-:W-:Y:S05]  /*8ef0*/  @!P0 BRA `(.L_x_163) ;  /* 0xfffffffc00f08947 */ /* 0x004fea000383ffff */
[----:B------:R-:W-:Y:S05]  /*8f00*/  BRA `(.L_x_164) ;  /* 0xffffffbc00947947 */ /* 0x000fea000383ffff */
.L_x_85:
[----:B------:R-:W-:-:S07]  /*8f10*/  MOV R2, UR62 ;  /* 0x0000003e00027c02 */ /* 0x000fce0008000f00 */
.L_x_165:
[----:B-1----:R1:W2:Y:S02]  /*8f20*/  SYNCS.PHASECHK.TRANS64.TRYWAIT P1, [R2+URZ+0x100], R3 ;  /* 0x00010003020075a7 */ /* 0x0022a400080211ff */
[----:B--2---:R-:W-:Y:S05]  /*8f30*/  @!P1 NANOSLEEP.SYNCS 0x989680 ;  /* 0x009896800000995d */ /* 0x004fea0003900000 */
[----:B------:R-:W2:Y:S02]  /*8f40*/  @!P1 SYNCS.PHASECHK.TRANS64 P1, [R2+URZ+0x100], R3 ;  /* 0x00010003020095a7 */ /* 0x000ea400080210ff */
[----:B--2---:R-:W-:Y:S05]  /*8f50*/  @!P1 BRA `(.L_x_165) ;  /* 0xfffffffc00f09947 */ /* 0x004fea000383ffff */
[----:B------:R-:W-:Y:S05]  /*8f60*/  BRA `(.L_x_166) ;  /* 0xffffffbc00e47947 */ /* 0x000fea000383ffff */
.L_x_90:
[----:B---3--:R3:W4:Y:S02]  /*8f70*/  SYNCS.PHASECHK.TRANS64.TRYWAIT P0, [R12+URZ+0x80], R0 ;  /* 0x000080000c0075a7 */ /* 0x00872400080011ff */
[----:B----4-:R-:W-:Y:S05]  /*8f80*/  @!P0 NANOSLEEP.SYNCS 0x989680 ;  /* 0x009896800000895d */ /* 0x010fea0003900000 */
[----:B------:R-:W4:Y:S02]  /*8f90*/  @!P0 SYNCS.PHASECHK.TRANS64 P0, [R12+URZ+0x80], R0 ;  /* 0x000080000c0085a7 */ /* 0x000f2400080010ff */
[----:B----4-:R-:W-:Y:S05]  /*8fa0*/  @!P0 BRA `(.L_x_90) ;  /* 0xfffffffc00f08947 */ /* 0x010fea000383ffff */
[----:B------:R-:W-:Y:S05]  /*8fb0*/  BRA `(.L_x_167) ;  /* 0xffffffc400087947 */ /* 0x000fea000383ffff */
.L_x_93:
[----:B-1----:R-:W-:Y:S07]  /*8fc0*/  MOV R0, UR29 ;  /* 0x0000001d00007c02 */ /* 0x002fee0008000f00 */
.L_x_168:
[----:B-1----:R1:W3:Y:S02]  /*8fd0*/  SYNCS.PHASECHK.TRANS64.TRYWAIT P2, [R0+URZ+0x78], R6 ;  /* 0x00007806000075a7 */ /* 0x0022e400080411ff */
[----:B---3--:R-:W-:Y:S05]  /*8fe0*/  @!P2 NANOSLEEP.SYNCS 0x989680 ;  /* 0x009896800000a95d */ /* 0x008fea0003900000 */
[----:B------:R-:W3:Y:S02]  /*8ff0*/  @!P2 SYNCS.PHASECHK.TRANS64 P2, [R0+URZ+0x78], R6 ;  /* 0x000078060000a5a7 */ /* 0x000ee400080410ff */
[----:B---3--:R-:W-:Y:S05]  /*9000*/  @!P2 BRA `(.L_x_168) ;  /* 0xfffffffc00f0a947 */ /* 0x008fea000383ffff */
[----:B------:R-:W-:Y:S05]  /*9010*/  BRA `(.L_x_92) ;  /* 0xffffffc8006c7947 */ /* 0x000fea000383ffff */
.L_x_96:
[----:B------:R-:W-:Y:S07]  /*9020*/  MOV R0, UR4 ;  /* 0x0000000400007c02 */ /* 0x000fee0008000f00 */
.L_x_169:
[----:B-1----:R1:W3:Y:S02]  /*9030*/  SYNCS.PHASECHK.TRANS64.TRYWAIT P0, [R0+URZ+0x58], R9 ;  /* 0x00005809000075a7 */ /* 0x0022e400080011ff */
[----:B---3--:R-:W-:Y:S05]  /*9040*/  @!P0 NANOSLEEP.SYNCS 0x989680 ;  /* 0x009896800000895d */ /* 0x008fea0003900000 */
[----:B------:R-:W3:Y:S02]  /*9050*/  @!P0 SYNCS.PHASECHK.TRANS64 P0, [R0+URZ+0x58], R9 ;  /* 0x00005809000085a7 */ /* 0x000ee400080010ff */
[----:B---3--:R-:W-:Y:S05]  /*9060*/  @!P0 BRA `(.L_x_169) ;  /* 0xfffffffc00f08947 */ /* 0x008fea000383ffff */
[----:B------:R-:W-:Y:S05]  /*9070*/  BRA `(.L_x_170) ;  /* 0xffffffc800cc7947 */ /* 0x000fea000383ffff */
.L_x_97:
[----:B------:R-:W-:Y:S07]  /*9080*/  MOV R0, UR5 ;  /* 0x0000000500007c02 */ /* 0x000fee0008000f00 */
.L_x_171:
[----:B-1----:R1:W3:Y:S02]  /*9090*/  SYNCS.PHASECHK.TRANS64.TRYWAIT P0, [R0+URZ+0x58], R6 ;  /* 0x00005806000075a7 */ /* 0x0022e400080011ff */
[----:B---3--:R-:W-:Y:S05]  /*90a0*/  @!P0 NANOSLEEP.SYNCS 0x989680 ;  /* 0x009896800000895d */ /* 0x008fea0003900000 */
[----:B------:R-:W3:Y:S02]  /*90b0*/  @!P0 SYNCS.PHASECHK.TRANS64 P0, [R0+URZ+0x58], R6 ;  /* 0x00005806000085a7 */ /* 0x000ee400080010ff */
[----:B---3--:R-:W-:Y:S05]  /*90c0*/  @!P0 BRA `(.L_x_171) ;  /* 0xfffffffc00f08947 */ /* 0x008fea000383ffff */
[----:B------:R-:W-:Y:S05]  /*90d0*/  BRA `(.L_x_172) ;  /* 0xffffffcc00487947 */ /* 0x000fea000383ffff */
.L_x_99:
[----:B------:R-:W-:-:S07]  /*90e0*/  MOV R0, UR4 ;  /* 0x0000000400007c02 */ /* 0x000fce0008000f00 */
.L_x_173:
[----:B-1----:R1:W3:Y:S02]  /*90f0*/  SYNCS.PHASECHK.TRANS64.TRYWAIT P0, [R0+URZ], R2 ;  /* 0x00000002000075a7 */ /* 0x0022e400080011ff */
[----:B---3--:R-:W-:Y:S05]  /*9100*/  @!P0 NANOSLEEP.SYNCS 0x989680 ;  /* 0x009896800000895d */ /* 0x008fea0003900000 */
[----:B------:R-:W3:Y:S02]  /*9110*/  @!P0 SYNCS.PHASECHK.TRANS64 P0, [R0+URZ], R2 ;  /* 0x00000002000085a7 */ /* 0x000ee400080010ff */
[----:B---3--:R-:W-:Y:S05]  /*9120*/  @!P0 BRA `(.L_x_173) ;  /* 0xfffffffc00f08947 */ /* 0x008fea000383ffff */
[----:B------:R-:W-:Y:S05]  /*9130*/  BRA `(.L_x_174) ;  /* 0xffffffcc00fc7947 */ /* 0x000fea000383ffff */
.L_x_100:
[----:B------:R-:W-:-:S07]  /*9140*/  MOV R0, UR5 ;  /* 0x0000000500007c02 */ /* 0x000fce0008000f00 */
.L_x_175:
[----:B-1----:R1:W3:Y:S02]  /*9150*/  SYNCS.PHASECHK.TRANS64.TRYWAIT P0, [R0+URZ], R2 ;  /* 0x00000002000075a7 */ /* 0x0022e400080011ff */
[----:B---3--:R-:W-:Y:S05]  /*9160*/  @!P0 NANOSLEEP.SYNCS 0x989680 ;  /* 0x009896800000895d */ /* 0x008fea0003900000 */
[----:B------:R-:W3:Y:S02]  /*9170*/  @!P0 SYNCS.PHASECHK.TRANS64 P0, [R0+URZ], R2 ;  /* 0x00000002000085a7 */ /* 0x000ee400080010ff */
[----:B---3--:R-:W-:Y:S05]  /*9180*/  @!P0 BRA `(.L_x_175) ;  /* 0xfffffffc00f08947 */ /* 0x008fea000383ffff */
[----:B------:R-:W-:Y:S05]  /*9190*/  BRA `(.L_x_176) ;  /* 0xffffffd000087947 */ /* 0x000fea000383ffff */
.L_x_102:
[----:B--2---:R2:W4:Y:S02]  /*91a0*/  SYNCS.PHASECHK.TRANS64.TRYWAIT P0, [R3+URZ+0x80], R0 ;  /* 0x00008000030075a7 */ /* 0x00452400080011ff */
[----:B----4-:R-:W-:Y:S05]  /*91b0*/  @!P0 NANOSLEEP.SYNCS 0x989680 ;  /* 0x009896800000895d */ /* 0x010fea0003900000 */
[----:B------:R-:W4:Y:S02]  /*91c0*/  @!P0 SYNCS.PHASECHK.TRANS64 P0, [R3+URZ+0x80], R0 ;  /* 0x00008000030085a7 */ /* 0x000f2400080010ff */
[----:B----4-:R-:W-:Y:S05]  /*91d0*/  @!P0 BRA `(.L_x_102) ;  /* 0xfffffffc00f08947 */ /* 0x010fea000383ffff */
[----:B------:R-:W-:Y:S05]  /*91e0*/  BRA `(.L_x_177) ;  /* 0xffffffd400007947 */ /* 0x000fea000383ffff */
.L_x_112:
[----:B-1----:R1:W2:Y:S02]  /*91f0*/  SYNCS.PHASECHK.TRANS64.TRYWAIT P0, [R0+URZ+0x40], R3 ;  /* 0x00004003000075a7 */ /* 0x0022a400080011ff */
[----:B--2---:R-:W-:Y:S05]  /*9200*/  @!P0 NANOSLEEP.SYNCS 0x989680 ;  /* 0x009896800000895d */ /* 0x004fea0003900000 */
[----:B------:R-:W2:Y:S02]  /*9210*/  @!P0 SYNCS.PHASECHK.TRANS64 P0, [R0+URZ+0x40], R3 ;  /* 0x00004003000085a7 */ /* 0x000ea400080010ff */
[----:B--2---:R-:W-:Y:S05]  /*9220*/  @!P0 BRA `(.L_x_112) ;  /* 0xfffffffc00f08947 */ /* 0x004fea000383ffff */
[----:B------:R-:W-:Y:S05]  /*9230*/  BRA `(.L_x_111) ;  /* 0xffffffe0007c7947 */ /* 0x000fea000383ffff */
.L_x_114:
[----:B-1----:R1:W3:Y:S02]  /*9240*/  SYNCS.PHASECHK.TRANS64.TRYWAIT P1, [R71+URZ+0xa0], R2 ;  /* 0x0000a002470075a7 */ /* 0x0022e400080211ff */
[----:B---3--:R-:W-:Y:S05]  /*9250*/  @!P1 NANOSLEEP.SYNCS 0x989680 ;  /* 0x009896800000995d */ /* 0x008fea0003900000 */
[----:B------:R-:W3:Y:S02]  /*9260*/  @!P1 SYNCS.PHASECHK.TRANS64 P1, [R71+URZ+0xa0], R2 ;  /* 0x0000a002470095a7 */ /* 0x000ee400080210ff */
[----:B---3--:R-:W-:Y:S05]  /*9270*/  @!P1 BRA `(.L_x_114) ;  /* 0xfffffffc00f09947 */ /* 0x008fea000383ffff */
[----:B------:R-:W-:Y:S05]  /*9280*/  BRA `(.L_x_113) ;  /* 0xffffffe000b47947 */ /* 0x000fea000383ffff */
.L_x_125:
[----:B-1----:R1:W3:Y:S02]  /*9290*/  SYNCS.PHASECHK.TRANS64.TRYWAIT P0, [R2+URZ+0x40], R81 ;  /* 0x00004051020075a7 */ /* 0x0022e400080011ff */
[----:B---3--:R-:W-:Y:S05]  /*92a0*/  @!P0 NANOSLEEP.SYNCS 0x989680 ;  /* 0x009896800000895d */ /* 0x008fea0003900000 */
[----:B------:R-:W3:Y:S02]  /*92b0*/  @!P0 SYNCS.PHASECHK.TRANS64 P0, [R2+URZ+0x40], R81 ;  /* 0x00004051020085a7 */ /* 0x000ee400080010ff */
[----:B---3--:R-:W-:Y:S05]  /*92c0*/  @!P0 BRA `(.L_x_125) ;  /* 0xfffffffc00f08947 */ /* 0x008fea000383ffff */
[----:B------:R-:W-:Y:S05]  /*92d0*/  BRA `(.L_x_124) ;  /* 0xffffffe8007c7947 */ /* 0x000fea000383ffff */
        .weak           $__internal_0_$__cuda_sm10x_tcgen05_guardrail_trap_col_being_dealloced_not_returned_by_alloc
        .type           $__internal_0_$__cuda_sm10x_tcgen05_guardrail_trap_col_being_dealloced_not_returned_by_alloc,@function
        .size           $__internal_0_$__cuda_sm10x_tcgen05_guardrail_trap_col_being_dealloced_not_returned_by_alloc,($__internal_1_$__cuda_sm10x_tcgen05_guardrail_trap_phase_invalid_during_alloc - $__internal_0_$__cuda_sm10x_tcgen05_guardrail_trap_col_being_dealloced_not_returned_by_alloc)
$__internal_0_$__cuda_sm10x_tcgen05_guardrail_trap_col_being_dealloced_not_returned_by_alloc:
[----:B------:R-:W-:Y:S05]  /*92e0*/  BPT.TRAP 0x1 ;  /* 0x000000040000795c */ /* 0x000fea0000300000 */
[----:B------:R-:W-:-:S04]  /*92f0*/  HFMA2 R3, -RZ, RZ, 0, 0 ;  /* 0x00000000ff037431 */ /* 0x000fc800000001ff */
[----:B------:R-:W-:Y:S05]  /*9300*/  RET.REL.NODEC R2 `(_ZN7cutlass13device_kernelINS_4gemm6kernel13GemmUniversalIN4cute5tupleIJiiiiEEENS1_10collective13CollectiveMmaINS1_35MainloopSm100TmaUmmaWarpSpecializedILi4ELi2ELi4ENS5_IJNS4_1CILi4EEENSA_ILi2EEENSA_ILi1EEEEEEEENS5_IJNSA_ILi128EEENSA_ILi64EEESG_EEEfNS5_IJlSD_lEEEfSJ_NS4_8TiledMMAINS4_8MMA_AtomIJNS4_23SM100_MMA_TF32_2x1SM_SSINS_10tfloat32_tESN_fLi128ELi64ELNS4_4UMMA5MajorE0ELSP_0ELNSO_7ScaleInE0ELSQ_0EEEEEENS4_6LayoutINS5_IJSD_SD_SD_EEENS5_IJNSA_ILi0EEESV_SV_EEEEENS5_IJNS4_10UnderscoreESY_SY_EEEEENS4_28SM100_TMA_2SM_LOAD_MULTICASTENS4_14ComposedLayoutINS4_7SwizzleILi3ELi4ELi3EEENS4_18smem_ptr_flag_bitsILi32EEENST_INS5_IJNSA_ILi8EEENSA_ILi32EEEEEENS5_IJS18_SD_EEEEEEEvNS4_8identityES11_S1C_vS1D_EENS_8epilogue10collective18CollectiveEpilogueINS1F_23Sm100TmaWarpSpecializedILi3ELi2ELi16ELb1ELb0EEEJNS5_IJSH_SH_SG_EEENS5_IJNST_ISH_SD_EENST_INS5_IJNSA_ILi16EEESC_EEENS5_IJSD_S18_EEEEEEEEfSJ_fSJ_NS1F_6fusion15FusionCallbacksIS1J_NS1R_17LinearCombinationIffffLNS_15FloatRoundStyleE2EEES1K_S1Q_JEEENS4_5SM1004TMEM4LOAD26SM100_TMEM_LOAD_32dp32b16xENS4_13SM90_TMA_LOADENS12_INS13_ILi2ELi4ELi3EEES16_NST_INS5_IJS17_S1M_EEENS5_IJS1M_SD_EEEEEEENS4_39AutoVectorizingCopyWithAssumedAlignmentILi128EEENS4_14SM90_TMA_STOREES26_S28_S28_EEEvvEEEEvNT_6ParamsE) ;  /* 0xffffff6c023c7950 */ /* 0x000fea0003c3ffff */
        .weak           $__internal_1_$__cuda_sm10x_tcgen05_guardrail_trap_phase_invalid_during_alloc
        .type           $__internal_1_$__cuda_sm10x_tcgen05_guardrail_trap_phase_invalid_during_alloc,@function
        .size           $__internal_1_$__cuda_sm10x_tcgen05_guardrail_trap_phase_invalid_during_alloc,($__internal_2_$__cuda_sm10x_tcgen05_guardrail_trap_unallocated_columns_being_dealloced - $__internal_1_$__cuda_sm10x_tcgen05_guardrail_trap_phase_invalid_during_alloc)
$__internal_1_$__cuda_sm10x_tcgen05_guardrail_trap_phase_invalid_during_alloc:
[----:B------:R-:W-:Y:S05]  /*9310*/  BPT.TRAP 0x1 ;  /* 0x000000040000795c */ /* 0x000fea0000300000 */
[----:B------:R-:W-:-:S04]  /*9320*/  MOV R7, 0x0 ;  /* 0x0000000000077802 */ /* 0x000fc80000000f00 */
[----:B------:R-:W-:Y:S05]  /*9330*/  RET.REL.NODEC R6 `(_ZN7cutlass13device_kernelINS_4gemm6kernel13GemmUniversalIN4cute5tupleIJiiiiEEENS1_10collective13CollectiveMmaINS1_35MainloopSm100TmaUmmaWarpSpecializedILi4ELi2ELi4ENS5_IJNS4_1CILi4EEENSA_ILi2EEENSA_ILi1EEEEEEEENS5_IJNSA_ILi128EEENSA_ILi64EEESG_EEEfNS5_IJlSD_lEEEfSJ_NS4_8TiledMMAINS4_8MMA_AtomIJNS4_23SM100_MMA_TF32_2x1SM_SSINS_10tfloat32_tESN_fLi128ELi64ELNS4_4UMMA5MajorE0ELSP_0ELNSO_7ScaleInE0ELSQ_0EEEEEENS4_6LayoutINS5_IJSD_SD_SD_EEENS5_IJNSA_ILi0EEESV_SV_EEEEENS5_IJNS4_10UnderscoreESY_SY_EEEEENS4_28SM100_TMA_2SM_LOAD_MULTICASTENS4_14ComposedLayoutINS4_7SwizzleILi3ELi4ELi3EEENS4_18smem_ptr_flag_bitsILi32EEENST_INS5_IJNSA_ILi8EEENSA_ILi32EEEEEENS5_IJS18_SD_EEEEEEEvNS4_8identityES11_S1C_vS1D_EENS_8epilogue10collective18CollectiveEpilogueINS1F_23Sm100TmaWarpSpecializedILi3ELi2ELi16ELb1ELb0EEEJNS5_IJSH_SH_SG_EEENS5_IJNST_ISH_SD_EENST_INS5_IJNSA_ILi16EEESC_EEENS5_IJSD_S18_EEEEEEEEfSJ_fSJ_NS1F_6fusion15FusionCallbacksIS1J_NS1R_17LinearCombinationIffffLNS_15FloatRoundStyleE2EEES1K_S1Q_JEEENS4_5SM1004TMEM4LOAD26SM100_TMEM_LOAD_32dp32b16xENS4_13SM90_TMA_LOADENS12_INS13_ILi2ELi4ELi3EEES16_NST_INS5_IJS17_S1M_EEENS5_IJS1M_SD_EEEEEEENS4_39AutoVectorizingCopyWithAssumedAlignmentILi128EEENS4_14SM90_TMA_STOREES26_S28_S28_EEEvvEEEEvNT_6ParamsE) ;  /* 0xffffff6c06307950 */ /* 0x000fea0003c3ffff */
        .weak           $__internal_2_$__cuda_sm10x_tcgen05_guardrail_trap_unallocated_columns_being_dealloced
        .type           $__internal_2_$__cuda_sm10x_tcgen05_guardrail_trap_unallocated_columns_being_dealloced,@function
        .size           $__internal_2_$__cuda_sm10x_tcgen05_guardrail_trap_unallocated_columns_being_dealloced,(.L_x_179 - $__internal_2_$__cuda_sm10x_tcgen05_guardrail_trap_unallocated_columns_being_dealloced)
$__internal_2_$__cuda_sm10x_tcgen05_guardrail_trap_unallocated_columns_being_dealloced:
[----:B------:R-:W-:Y:S05]  /*9340*/  BPT.TRAP 0x1 ;  /* 0x000000040000795c */ /* 0x000fea0000300000 */
[----:B------:R-:W-:-:S04]  /*9350*/  HFMA2 R3, -RZ, RZ, 0, 0 ;  /* 0x00000000ff037431 */ /* 0x000fc800000001ff */
[----:B------:R-:W-:Y:S05]  /*9360*/  RET.REL.NODEC R2 `(_ZN7cutlass13device_kernelINS_4gemm6kernel13GemmUniversalIN4cute5tupleIJiiiiEEENS1_10collective13CollectiveMmaINS1_35MainloopSm100TmaUmmaWarpSpecializedILi4ELi2ELi4ENS5_IJNS4_1CILi4EEENSA_ILi2EEENSA_ILi1EEEEEEEENS5_IJNSA_ILi128EEENSA_ILi64EEESG_EEEfNS5_IJlSD_lEEEfSJ_NS4_8TiledMMAINS4_8MMA_AtomIJNS4_23SM100_MMA_TF32_2x1SM_SSINS_10tfloat32_tESN_fLi128ELi64ELNS4_4UMMA5MajorE0ELSP_0ELNSO_7ScaleInE0ELSQ_0EEEEEENS4_6LayoutINS5_IJSD_SD_SD_EEENS5_IJNSA_ILi0EEESV_SV_EEEEENS5_IJNS4_10UnderscoreESY_SY_EEEEENS4_28SM100_TMA_2SM_LOAD_MULTICASTENS4_14ComposedLayoutINS4_7SwizzleILi3ELi4ELi3EEENS4_18smem_ptr_flag_bitsILi32EEENST_INS5_IJNSA_ILi8EEENSA_ILi32EEEEEENS5_IJS18_SD_EEEEEEEvNS4_8identityES11_S1C_vS1D_EENS_8epilogue10collective18CollectiveEpilogueINS1F_23Sm100TmaWarpSpecializedILi3ELi2ELi16ELb1ELb0EEEJNS5_IJSH_SH_SG_EEENS5_IJNST_ISH_SD_EENST_INS5_IJNSA_ILi16EEESC_EEENS5_IJSD_S18_EEEEEEEEfSJ_fSJ_NS1F_6fusion15FusionCallbacksIS1J_NS1R_17LinearCombinationIffffLNS_15FloatRoundStyleE2EEES1K_S1Q_JEEENS4_5SM1004TMEM4LOAD26SM100_TMEM_LOAD_32dp32b16xENS4_13SM90_TMA_LOADENS12_INS13_ILi2ELi4ELi3EEES16_NST_INS5_IJS17_S1M_EEENS5_IJS1M_SD_EEEEEEENS4_39AutoVectorizingCopyWithAssumedAlignmentILi128EEENS4_14SM90_TMA_STOREES26_S28_S28_EEEvvEEEEvNT_6ParamsE) ;  /* 0xffffff6c02247950 */ /* 0x000fea0003c3ffff */
.L_x_178:
[----:B------:R-:W-:-:S00]  /*9370*/  BRA `(.L_x_178) ;  /* 0xfffffffc00fc7947 */ /* 0x000fc0000383ffff */
[----:B------:R-:W-:-:S00]  /*9380*/  NOP ;  /* 0x0000000000007918 */ /* 0x000fc00000000000 */
[----:B------:R-:W-:-:S00]  /*9390*/  NOP ;  /* 0x0000000000007918 */ /* 0x000fc00000000000 */
[----:B------:R-:W-:-:S00]  /*93a0*/  NOP ;  /* 0x0000000000007918 */ /* 0x000fc00000000000 */
[----:B------:R-:W-:-:S00]  /*93b0*/  NOP ;  /* 0x0000000000007918 */ /* 0x000fc00000000000 */
[----:B------:R-:W-:-:S00]  /*93c0*/  NOP ;  /* 0x0000000000007918 */ /* 0x000fc00000000000 */
[----:B------:R-:W-:-:S00]  /*93d0*/  NOP ;  /* 0x0000000000007918 */ /* 0x000fc00000000000 */
[----:B------:R-:W-:-:S00]  /*93e0*/  NOP ;  /* 0x0000000000007918 */ /* 0x000fc00000000000 */
[----:B------:R-:W-:-:S00]  /*93f0*/  NOP ;  /* 0x0000000000007918 */ /* 0x000fc00000000000 */
.L_x_179:


//--------------------- .nv.global.init           --------------------------
	.section	.nv.global.init,"aw",@progbits
.nv.global.init:
	.type		$str$27,@object
	.size		$str$27,($str$28 - $str$27)
$str$27:
        /*0000*/ 	.byte	0x28, 0x61, 0x64, 0x64, 0x72, 0x65, 0x73, 0x73, 0x20, 0x26, 0x20, 0x6d, 0x61, 0x73, 0x6b, 0x29
        /*0010*/ 	.byte	0x20, 0x3d, 0x3d, 0x20, 0x30, 0x00
	.type		$str$28,@object
	.size		$str$28,($str$26 - $str$28)
$str$28:
        /*0016*/ 	.byte	0x2f, 0x74, 0x6d, 0x70, 0x2f, 0x63, 0x75, 0x74, 0x6c, 0x61, 0x73, 0x73, 0x5f, 0x73, 0x77, 0x65
        /*0026*/ 	.byte	0x65, 0x70, 0x5f, 0x73, 0x72, 0x63, 0x2f, 0x69, 0x6e, 0x63, 0x6c, 0x75, 0x64, 0x65, 0x2f, 0x63
        /*0036*/ 	.byte	0x75, 0x74, 0x65, 0x2f, 0x70, 0x6f, 0x69, 0x6e, 0x74, 0x65, 0x72, 0x5f, 0x66, 0x6c, 0x61, 0x67
        /*0046*/ 	.byte	0x67, 0x65, 0x64, 0x2e, 0x68, 0x70, 0x70, 0x00
	.type		$str$26,@object
	.size		$str$26,($str$25 - $str$26)
$str$26:
        /*004e*/ 	.byte	0x2f, 0x74, 0x6d, 0x70, 0x2f, 0x63, 0x75, 0x74, 0x6c, 0x61, 0x73, 0x73, 0x5f, 0x73, 0x77, 0x65
        /*005e*/ 	.byte	0x65, 0x70, 0x5f, 0x73, 0x72, 0x63, 0x2f, 0x69, 0x6e, 0x63, 0x6c, 0x75, 0x64, 0x65, 0x2f, 0x63
        /*006e*/ 	.byte	0x75, 0x74, 0x65, 0x2f, 0x61, 0x74, 0x6f, 0x6d, 0x2f, 0x63, 0x6f, 0x70, 0x79, 0x5f, 0x74, 0x72
        /*007e*/ 	.byte	0x61, 0x69, 0x74, 0x73, 0x5f, 0x73, 0x6d, 0x31, 0x30, 0x30, 0x2e, 0x68, 0x70, 0x70, 0x00
	.type		$str$25,@object
	.size		$str$25,(__unnamed_1 - $str$25)
$str$25:
        /*008d*/ 	.byte	0x28, 0x28, 0x75, 0x69, 0x6e, 0x74, 0x33, 0x32, 0x5f, 0x74, 0x28, 0x74, 0x68, 0x72, 0x65, 0x61
        /*009d*/ 	.byte	0x64, 0x49, 0x64, 0x78, 0x2e, 0x78, 0x29, 0x20, 0x2f, 0x20, 0x33, 0x32, 0x29, 0x20, 0x25, 0x20
        /*00ad*/ 	.byte	0x34, 0x29, 0x20, 0x3d, 0x3d, 0x20, 0x28, 0x28, 0x28, 0x74, 0x6d, 0x65, 0x6d, 0x5f, 0x61, 0x64
        /*00bd*/ 	.byte	0x64, 0x72, 0x20, 0x3e, 0x3e, 0x20, 0x31, 0x36, 0x29, 0x20, 0x2f, 0x20, 0x33, 0x32, 0x29, 0x20
        /*00cd*/ 	.byte	0x25, 0x20, 0x34, 0x29, 0x00
	.type		__unnamed_1,@object
	.size		__unnamed_1,(__unnamed_2 - __unnamed_1)
__unnamed_1:
        /*00d2*/ 	.byte	0x61, 0x75, 0x74, 0x6f, 0x20, 0x63, 0x75, 0x74, 0x65, 0x3a, 0x3a, 0x61, 0x73, 0x5f, 0x70, 0x6f
        /* <DEDUP_REMOVED lines=23> */
        /*0252*/ 	.byte	0x3a, 0x3a, 0x43, 0x3c, 0x32, 0x30, 0x34, 0x38, 0x3e, 0x3e, 0x3e, 0x3e, 0x5d, 0x00
	.type		__unnamed_2,@object
	.size		__unnamed_2,(.L_2 - __unnamed_2)
__unnamed_2:
        /* <DEDUP_REMOVED lines=42> */
        /*0500*/ 	.byte	0x3e, 0x5d, 0x00
.L_2:


//--------------------- .nv.shared._ZN7cutlass13device_kernelINS_4gemm6kernel13GemmUniversalIN4cute5tupleIJiiiiEEENS1_10collective13CollectiveMmaINS1_35MainloopSm100TmaUmmaWarpSpecializedILi4ELi2ELi4ENS5_IJNS4_1CILi4EEENSA_ILi2EEENSA_ILi1EEEEEEEENS5_IJNSA_ILi128EEENSA_ILi64EEESG_EEEfNS5_IJlSD_lEEEfSJ_NS4_8TiledMMAINS4_8MMA_AtomIJNS4_23SM100_MMA_TF32_2x1SM_SSINS_10tfloat32_tESN_fLi128ELi64ELNS4_4UMMA5MajorE0ELSP_0ELNSO_7ScaleInE0ELSQ_0EEEEEENS4_6LayoutINS5_IJSD_SD_SD_EEENS5_IJNSA_ILi0EEESV_SV_EEEEENS5_IJNS4_10UnderscoreESY_SY_EEEEENS4_28SM100_TMA_2SM_LOAD_MULTICASTENS4_14ComposedLayoutINS4_7SwizzleILi3ELi4ELi3EEENS4_18smem_ptr_flag_bitsILi32EEENST_INS5_IJNSA_ILi8EEENSA_ILi32EEEEEENS5_IJS18_SD_EEEEEEEvNS4_8identityES11_S1C_vS1D_EENS_8epilogue10collective18CollectiveEpilogueINS1F_23Sm100TmaWarpSpecializedILi3ELi2ELi16ELb1ELb0EEEJNS5_IJSH_SH_SG_EEENS5_IJNST_ISH_SD_EENST_INS5_IJNSA_ILi16EEESC_EEENS5_IJSD_S18_EEEEEEEEfSJ_fSJ_NS1F_6fusion15FusionCallbacksIS1J_NS1R_17LinearCombinationIffffLNS_15FloatRoundStyleE2EEES1K_S1Q_JEEENS4_5SM1004TMEM4LOAD26SM100_TMEM_LOAD_32dp32b16xENS4_13SM90_TMA_LOADENS12_INS13_ILi2ELi4ELi3EEES16_NST_INS5_IJS17_S1M_EEENS5_IJS1M_SD_EEEEEEENS4_39AutoVectorizingCopyWithAssumedAlignmentILi128EEENS4_14SM90_TMA_STOREES26_S28_S28_EEEvvEEEEvNT_6ParamsE --------------------------
	.section	.nv.shared._ZN7cutlass13device_kernelINS_4gemm6kernel13GemmUniversalIN4cute5tupleIJiiiiEEENS1_10collective13CollectiveMmaINS1_35MainloopSm100TmaUmmaWarpSpecializedILi4ELi2ELi4ENS5_IJNS4_1CILi4EEENSA_ILi2EEENSA_ILi1EEEEEEEENS5_IJNSA_ILi128EEENSA_ILi64EEESG_EEEfNS5_IJlSD_lEEEfSJ_NS4_8TiledMMAINS4_8MMA_AtomIJNS4_23SM100_MMA_TF32_2x1SM_SSINS_10tfloat32_tESN_fLi128ELi64ELNS4_4UMMA5MajorE0ELSP_0ELNSO_7ScaleInE0ELSQ_0EEEEEENS4_6LayoutINS5_IJSD_SD_SD_EEENS5_IJNSA_ILi0EEESV_SV_EEEEENS5_IJNS4_10UnderscoreESY_SY_EEEEENS4_28SM100_TMA_2SM_LOAD_MULTICASTENS4_14ComposedLayoutINS4_7SwizzleILi3ELi4ELi3EEENS4_18smem_ptr_flag_bitsILi32EEENST_INS5_IJNSA_ILi8EEENSA_ILi32EEEEEENS5_IJS18_SD_EEEEEEEvNS4_8identityES11_S1C_vS1D_EENS_8epilogue10collective18CollectiveEpilogueINS1F_23Sm100TmaWarpSpecializedILi3ELi2ELi16ELb1ELb0EEEJNS5_IJSH_SH_SG_EEENS5_IJNST_ISH_SD_EENST_INS5_IJNSA_ILi16EEESC_EEENS5_IJSD_S18_EEEEEEEEfSJ_fSJ_NS1F_6fusion15FusionCallbacksIS1J_NS1R_17LinearCombinationIffffLNS_15FloatRoundStyleE2EEES1K_S1Q_JEEENS4_5SM1004TMEM4LOAD26SM100_TMEM_LOAD_32dp32b16xENS4_13SM90_TMA_LOADENS12_INS13_ILi2ELi4ELi3EEES16_NST_INS5_IJS17_S1M_EEENS5_IJS1M_SD_EEEEEEENS4_39AutoVectorizingCopyWithAssumedAlignmentILi128EEENS4_14SM90_TMA_STOREES26_S28_S28_EEEvvEEEEvNT_6ParamsE,"aw",@nobits
	.sectionflags	@""
	.align	16
	.zero		1024


//--------------------- .nv.shared.reserved.0     --------------------------
	.section	.nv.shared.reserved.0,"aw",@nobits
	.weak		__nv_reservedSMEM_offset_0_alias
	.size		__nv_reservedSMEM_offset_0_alias, 0, 64
	.other		__nv_reservedSMEM_offset_0_alias,@"STO_CUDA_RESERVED_SHARED STV_DEFAULT"
__nv_reservedSMEM_offset_0_alias:
	.zero		0
.nv.shared.reserved.0:
	.zero		64
	.weak		__nv_reservedSMEM_tcgen05_partition
	.type		__nv_reservedSMEM_tcgen05_partition,@object
	.size		__nv_reservedSMEM_tcgen05_partition,(.L_0 - __nv_reservedSMEM_tcgen05_partition)
__nv_reservedSMEM_tcgen05_partition:
	.zero		32
.L_0:


//--------------------- .nv.global                --------------------------
	.section	.nv.global,"aw",@nobits
.nv.global:
	.type		_ZN40_INTERNAL_2d908cbf_4_k_cu_0994ba65_303704cute1_E,@object
	.size		_ZN40_INTERNAL_2d908cbf_4_k_cu_0994ba65_303704cute1_E,(_ZN40_INTERNAL_2d908cbf_4_k_cu_0994ba65_303704cuda3std3__45__cpo6cbeginE - _ZN40_INTERNAL_2d908cbf_4_k_cu_0994ba65_303704cute1_E)
_ZN40_INTERNAL_2d908cbf_4_k_cu_0994ba65_303704cute1_E:
	.zero		1
	.type		_ZN40_INTERNAL_2d908cbf_4_k_cu_0994ba65_303704cuda3std3__45__cpo6cbeginE,@object
	.size		_ZN40_INTERNAL_2d908cbf_4_k_cu_0994ba65_303704cuda3std3__45__cpo6cbeginE,(_ZN40_INTERNAL_2d908cbf_4_k_cu_0994ba65_303704cuda3std3__48in_placeE - _ZN40_INTERNAL_2d908cbf_4_k_cu_0994ba65_303704cuda3std3__45__cpo6cbeginE)
_ZN40_INTERNAL_2d908cbf_4_k_cu_0994ba65_303704cuda3std3__45__cpo6cbeginE:
	.zero		1
	.type		_ZN40_INTERNAL_2d908cbf_4_k_cu_0994ba65_303704cuda3std3__48in_placeE,@object
	.size		_ZN40_INTERNAL_2d908cbf_4_k_cu_0994ba65_303704cuda3std3__48in_placeE,(_ZN40_INTERNAL_2d908cbf_4_k_cu_0994ba65_303704cuda3std6ranges3__45__cpo9iter_moveE - _ZN40_INTERNAL_2d908cbf_4_k_cu_0994ba65_303704cuda3std3__48in_placeE)
_ZN40_INTERNAL_2d908cbf_4_k_cu_0994ba65_303704cuda3std3__48in_placeE:
	.zero		1
	.type		_ZN40_INTERNAL_2d908cbf_4_k_cu_0994ba65_303704cuda3std6ranges3__45__cpo9iter_moveE,@object
	.size		_ZN40_INTERNAL_2d908cbf_4_k_cu_0994ba65_303704cuda3std6ranges3__45__cpo9iter_moveE,(_ZN40_INTERNAL_2d908cbf_4_k_cu_0994ba65_303704cuda3std3__45__cpo5beginE - _ZN40_INTERNAL_2d908cbf_4_k_cu_0994ba65_303704cuda3std6ranges3__45__cpo9iter_moveE)
_ZN40_INTERNAL_2d908cbf_4_k_cu_0994ba65_303704cuda3std6ranges3__45__cpo9iter_moveE:
	.zero		1
	.type		_ZN40_INTERNAL_2d908cbf_4_k_cu_0994ba65_303704cuda3std3__45__cpo5beginE,@object
	.size		_ZN40_INTERNAL_2d908cbf_4_k_cu_0994ba65_303704cuda3std3__45__cpo5beginE,(_ZN40_INTERNAL_2d908cbf_4_k_cu_0994ba65_303704cuda3std3__442_GLOBAL__N__2d908cbf_4_k_cu_0994ba65_303706ignoreE - _ZN40_INTERNAL_2d908cbf_4_k_cu_0994ba65_303704cuda3std3__45__cpo5beginE)
_ZN40_INTERNAL_2d908cbf_4_k_cu_0994ba65_303704cuda3std3__45__cpo5beginE:
	.zero		1
	.type		_ZN40_INTERNAL_2d908cbf_4_k_cu_0994ba65_303704cuda3std3__442_GLOBAL__N__2d908cbf_4_k_cu_0994ba65_303706ignoreE,@object
	.size		_ZN40_INTERNAL_2d908cbf_4_k_cu_0994ba65_303704cuda3std3__442_GLOBAL__N__2d908cbf_4_k_cu_0994ba65_303706ignoreE,(_ZN40_INTERNAL_2d908cbf_4_k_cu_0994ba65_303704cute7productE - _ZN40_INTERNAL_2d908cbf_4_k_cu_0994ba65_303704cuda3std3__442_GLOBAL__N__2d908cbf_4_k_cu_0994ba65_303706ignoreE)
_ZN40_INTERNAL_2d908cbf_4_k_cu_0994ba65_303704cuda3std3__442_GLOBAL__N__2d908cbf_4_k_cu_0994ba65_303706ignoreE:
	.zero		1
	.type		_ZN40_INTERNAL_2d908cbf_4_k_cu_0994ba65_303704cute7productE,@object
	.size		_ZN40_INTERNAL_2d908cbf_4_k_cu_0994ba65_303704cute7productE,(_ZN40_INTERNAL_2d908cbf_4_k_cu_0994ba65_303704cuda3std3__45__cpo3endE - _ZN40_INTERNAL_2d908cbf_4_k_cu_0994ba65_303704cute7productE)
_ZN40_INTERNAL_2d908cbf_4_k_cu_0994ba65_303704cute7productE:
	.zero		1
	.type		_ZN40_INTERNAL_2d908cbf_4_k_cu_0994ba65_303704cuda3std3__45__cpo3endE,@object
	.size		_ZN40_INTERNAL_2d908cbf_4_k_cu_0994ba65_303704cuda3std3__45__cpo3endE,(_ZN40_INTERNAL_2d908cbf_4_k_cu_0994ba65_303704cuda3std3__419piecewise_constructE - _ZN40_INTERNAL_2d908cbf_4_k_cu_0994ba65_303704cuda3std3__45__cpo3endE)
_ZN40_INTERNAL_2d908cbf_4_k_cu_0994ba65_303704cuda3std3__45__cpo3endE:
	.zero		1
	.type		_ZN40_INTERNAL_2d908cbf_4_k_cu_0994ba65_303704cuda3std3__419piecewise_constructE,@object
	.size		_ZN40_INTERNAL_2d908cbf_4_k_cu_0994ba65_303704cuda3std3__419piecewise_constructE,(_ZN40_INTERNAL_2d908cbf_4_k_cu_0994ba65_303704cuda3std3__45__cpo4cendE - _ZN40_INTERNAL_2d908cbf_4_k_cu_0994ba65_303704cuda3std3__419piecewise_constructE)
_ZN40_INTERNAL_2d908cbf_4_k_cu_0994ba65_303704cuda3std3__419piecewise_constructE:
	.zero		1
	.type		_ZN40_INTERNAL_2d908cbf_4_k_cu_0994ba65_303704cuda3std3__45__cpo4cendE,@object
	.size		_ZN40_INTERNAL_2d908cbf_4_k_cu_0994ba65_303704cuda3std3__45__cpo4cendE,(_ZN40_INTERNAL_2d908cbf_4_k_cu_0994ba65_303704cuda3std6ranges3__45__cpo4swapE - _ZN40_INTERNAL_2d908cbf_4_k_cu_0994ba65_303704cuda3std3__45__cpo4cendE)
_ZN40_INTERNAL_2d908cbf_4_k_cu_0994ba65_303704cuda3std3__45__cpo4cendE:
	.zero		1
	.type		_ZN40_INTERNAL_2d908cbf_4_k_cu_0994ba65_303704cuda3std6ranges3__45__cpo4swapE,@object
	.size		_ZN40_INTERNAL_2d908cbf_4_k_cu_0994ba65_303704cuda3std6ranges3__45__cpo4swapE,(.L_10 - _ZN40_INTERNAL_2d908cbf_4_k_cu_0994ba65_303704cuda3std6ranges3__45__cpo4swapE)
_ZN40_INTERNAL_2d908cbf_4_k_cu_0994ba65_303704cuda3std6ranges3__45__cpo4swapE:
	.zero		1
.L_10:


//--------------------- .nv.constant0._ZN7cutlass13device_kernelINS_4gemm6kernel13GemmUniversalIN4cute5tupleIJiiiiEEENS1_10collective13CollectiveMmaINS1_35MainloopSm100TmaUmmaWarpSpecializedILi4ELi2ELi4ENS5_IJNS4_1CILi4EEENSA_ILi2EEENSA_ILi1EEEEEEEENS5_IJNSA_ILi128EEENSA_ILi64EEESG_EEEfNS5_IJlSD_lEEEfSJ_NS4_8TiledMMAINS4_8MMA_AtomIJNS4_23SM100_MMA_TF32_2x1SM_SSINS_10tfloat32_tESN_fLi128ELi64ELNS4_4UMMA5MajorE0ELSP_0ELNSO_7ScaleInE0ELSQ_0EEEEEENS4_6LayoutINS5_IJSD_SD_SD_EEENS5_IJNSA_ILi0EEESV_SV_EEEEENS5_IJNS4_10UnderscoreESY_SY_EEEEENS4_28SM100_TMA_2SM_LOAD_MULTICASTENS4_14ComposedLayoutINS4_7SwizzleILi3ELi4ELi3EEENS4_18smem_ptr_flag_bitsILi32EEENST_INS5_IJNSA_ILi8EEENSA_ILi32EEEEEENS5_IJS18_SD_EEEEEEEvNS4_8identityES11_S1C_vS1D_EENS_8epilogue10collective18CollectiveEpilogueINS1F_23Sm100TmaWarpSpecializedILi3ELi2ELi16ELb1ELb0EEEJNS5_IJSH_SH_SG_EEENS5_IJNST_ISH_SD_EENST_INS5_IJNSA_ILi16EEESC_EEENS5_IJSD_S18_EEEEEEEEfSJ_fSJ_NS1F_6fusion15FusionCallbacksIS1J_NS1R_17LinearCombinationIffffLNS_15FloatRoundStyleE2EEES1K_S1Q_JEEENS4_5SM1004TMEM4LOAD26SM100_TMEM_LOAD_32dp32b16xENS4_13SM90_TMA_LOADENS12_INS13_ILi2ELi4ELi3EEES16_NST_INS5_IJS17_S1M_EEENS5_IJS1M_SD_EEEEEEENS4_39AutoVectorizingCopyWithAssumedAlignmentILi128EEENS4_14SM90_TMA_STOREES26_S28_S28_EEEvvEEEEvNT_6ParamsE --------------------------
	.section	.nv.constant0._ZN7cutlass13device_kernelINS_4gemm6kernel13GemmUniversalIN4cute5tupleIJiiiiEEENS1_10collective13CollectiveMmaINS1_35MainloopSm100TmaUmmaWarpSpecializedILi4ELi2ELi4ENS5_IJNS4_1CILi4EEENSA_ILi2EEENSA_ILi1EEEEEEEENS5_IJNSA_ILi128EEENSA_ILi64EEESG_EEEfNS5_IJlSD_lEEEfSJ_NS4_8TiledMMAINS4_8MMA_AtomIJNS4_23SM100_MMA_TF32_2x1SM_SSINS_10tfloat32_tESN_fLi128ELi64ELNS4_4UMMA5MajorE0ELSP_0ELNSO_7ScaleInE0ELSQ_0EEEEEENS4_6LayoutINS5_IJSD_SD_SD_EEENS5_IJNSA_ILi0EEESV_SV_EEEEENS5_IJNS4_10UnderscoreESY_SY_EEEEENS4_28SM100_TMA_2SM_LOAD_MULTICASTENS4_14ComposedLayoutINS4_7SwizzleILi3ELi4ELi3EEENS4_18smem_ptr_flag_bitsILi32EEENST_INS5_IJNSA_ILi8EEENSA_ILi32EEEEEENS5_IJS18_SD_EEEEEEEvNS4_8identityES11_S1C_vS1D_EENS_8epilogue10collective18CollectiveEpilogueINS1F_23Sm100TmaWarpSpecializedILi3ELi2ELi16ELb1ELb0EEEJNS5_IJSH_SH_SG_EEENS5_IJNST_ISH_SD_EENST_INS5_IJNSA_ILi16EEESC_EEENS5_IJSD_S18_EEEEEEEEfSJ_fSJ_NS1F_6fusion15FusionCallbacksIS1J_NS1R_17LinearCombinationIffffLNS_15FloatRoundStyleE2EEES1K_S1Q_JEEENS4_5SM1004TMEM4LOAD26SM100_TMEM_LOAD_32dp32b16xENS4_13SM90_TMA_LOADENS12_INS13_ILi2ELi4ELi3EEES16_NST_INS5_IJS17_S1M_EEENS5_IJS1M_SD_EEEEEEENS4_39AutoVectorizingCopyWithAssumedAlignmentILi128EEENS4_14SM90_TMA_STOREES26_S28_S28_EEEvvEEEEvNT_6ParamsE,"a",@progbits
	.sectionflags	@""
	.align	4
.nv.constant0._ZN7cutlass13device_kernelINS_4gemm6kernel13GemmUniversalIN4cute5tupleIJiiiiEEENS1_10collective13CollectiveMmaINS1_35MainloopSm100TmaUmmaWarpSpecializedILi4ELi2ELi4ENS5_IJNS4_1CILi4EEENSA_ILi2EEENSA_ILi1EEEEEEEENS5_IJNSA_ILi128EEENSA_ILi64EEESG_EEEfNS5_IJlSD_lEEEfSJ_NS4_8TiledMMAINS4_8MMA_AtomIJNS4_23SM100_MMA_TF32_2x1SM_SSINS_10tfloat32_tESN_fLi128ELi64ELNS4_4UMMA5MajorE0ELSP_0ELNSO_7ScaleInE0ELSQ_0EEEEEENS4_6LayoutINS5_IJSD_SD_SD_EEENS5_IJNSA_ILi0EEESV_SV_EEEEENS5_IJNS4_10UnderscoreESY_SY_EEEEENS4_28SM100_TMA_2SM_LOAD_MULTICASTENS4_14ComposedLayoutINS4_7SwizzleILi3ELi4ELi3EEENS4_18smem_ptr_flag_bitsILi32EEENST_INS5_IJNSA_ILi8EEENSA_ILi32EEEEEENS5_IJS18_SD_EEEEEEEvNS4_8identityES11_S1C_vS1D_EENS_8epilogue10collective18CollectiveEpilogueINS1F_23Sm100TmaWarpSpecializedILi3ELi2ELi16ELb1ELb0EEEJNS5_IJSH_SH_SG_EEENS5_IJNST_ISH_SD_EENST_INS5_IJNSA_ILi16EEESC_EEENS5_IJSD_S18_EEEEEEEEfSJ_fSJ_NS1F_6fusion15FusionCallbacksIS1J_NS1R_17LinearCombinationIffffLNS_15FloatRoundStyleE2EEES1K_S1Q_JEEENS4_5SM1004TMEM4LOAD26SM100_TMEM_LOAD_32dp32b16xENS4_13SM90_TMA_LOADENS12_INS13_ILi2ELi4ELi3EEES16_NST_INS5_IJS17_S1M_EEENS5_IJS1M_SD_EEEEEEENS4_39AutoVectorizingCopyWithAssumedAlignmentILi128EEENS4_14SM90_TMA_STOREES26_S28_S28_EEEvvEEEEvNT_6ParamsE:
	.zero		2944


//--------------------- SYMBOLS --------------------------

	.type		.nv.reservedSmem.offset0,@object
	.size		.nv.reservedSmem.offset0,0x4
	.type		.nv.reservedSmem.cap,@object
	.size		.nv.reservedSmem.cap,0x4
	.type		__assertfail,@function
